# CuTe-DSL kernel — source=cudnn_frontend_dsl family=gemm_swiglu
# config = {"ab_dtype": "Float8E4M3FN", "c_dtype": "BFloat16", "mma_mn": [64, 256], "cluster_mn": [4, 1]}


// ===== COMPILED SASS (sm_100a) =====

	.target	sm_100a

	.elftype	@"ET_EXEC"


//--------------------- .note.nv.tkinfo           --------------------------
	.section	.note.nv.tkinfo,"",@"SHT_NOTE"
	.sectionflags	@"SHF_NOTE_NV_TKINFO"
	.tkinfo
        /*0018*/ 	.word	0x00000081
        /*0030*/ 	.string	""
        /*0030*/ 	.string	"ptxas"
        /*0030*/ 	.string	"Cuda compilation tools, release 12.9, V12.9.83"
        /*0030*/ 	.string	"Build system must define TOOLS_VERSION_EXTENDED"
        /*0030*/ 	.string	"-O 3 -arch sm_100a "



//--------------------- .note.nv.cuver            --------------------------
	.section	.note.nv.cuver,"",@"SHT_NOTE"
	.sectionflags	@"SHF_NOTE_NV_CUVER"
        /*0018*/ 	.short	0x0001
        /*001a*/ 	.short	0x0064
        /*001c*/ 	.short	0x0001
        /*001e*/ 	.short	0x0000
        /*0020*/ 	.short	0x0001
        /*0022*/ 	.short	0x0000


//--------------------- .nv.info                  --------------------------
	.section	.nv.info,"",@"SHT_CUDA_INFO"
	.align	4


	//----- nvinfo : EIATTR_REGCOUNT
	.align		4
        /*0000*/ 	.byte	0x04, 0x2f
        /*0002*/ 	.short	(.L_4 - .L_3)
	.align		4
.L_3:
        /*0004*/ 	.word	index@(kernel_cutlass_kernel_cudnngemm_swigludense_gemm_persistent_swigluPersistentDenseGemmKernel_object_at__TiledMMA_ThrLayoutVMNK11110000_PermutationMNK____MMAAtom_ThrID10_ShapeMNK6425632_TVL_0)
        /*0008*/ 	.word	0x00000067


	//----- nvinfo : EIATTR_FRAME_SIZE
	.align		4
.L_4:
        /*000c*/ 	.byte	0x04, 0x11
        /*000e*/ 	.short	(.L_6 - .L_5)
	.align		4
.L_5:
        /*0010*/ 	.word	index@($__internal_2_$__cuda_sm10x_tcgen05_guardrail_trap_unallocated_columns_being_dealloced)
        /*0014*/ 	.word	0x00000000


	//----- nvinfo : EIATTR_FRAME_SIZE
	.align		4
.L_6:
        /*0018*/ 	.byte	0x04, 0x11
        /*001a*/ 	.short	(.L_8 - .L_7)
	.align		4
.L_7:
        /*001c*/ 	.word	index@($__internal_1_$__cuda_sm10x_tcgen05_guardrail_trap_phase_invalid_during_alloc)
        /*0020*/ 	.word	0x00000000


	//----- nvinfo : EIATTR_FRAME_SIZE
	.align		4
.L_8:
        /*0024*/ 	.byte	0x04, 0x11
        /*0026*/ 	.short	(.L_10 - .L_9)
	.align		4
.L_9:
        /*0028*/ 	.word	index@($__internal_0_$__cuda_sm10x_tcgen05_guardrail_trap_col_being_dealloced_not_returned_by_alloc)
        /*002c*/ 	.word	0x00000000


	//----- nvinfo : EIATTR_FRAME_SIZE
	.align		4
.L_10:
        /*0030*/ 	.byte	0x04, 0x11
        /*0032*/ 	.short	(.L_12 - .L_11)
	.align		4
.L_11:
        /*0034*/ 	.word	index@(kernel_cutlass_kernel_cudnngemm_swigludense_gemm_persistent_swigluPersistentDenseGemmKernel_object_at__TiledMMA_ThrLayoutVMNK11110000_PermutationMNK____MMAAtom_ThrID10_ShapeMNK6425632_TVL_0)
        /*0038*/ 	.word	0x00000000


	//----- nvinfo : EIATTR_MIN_STACK_SIZE
	.align		4
.L_12:
        /*003c*/ 	.byte	0x04, 0x12
        /*003e*/ 	.short	(.L_14 - .L_13)
	.align		4
.L_13:
        /*0040*/ 	.word	index@(kernel_cutlass_kernel_cudnngemm_swigludense_gemm_persistent_swigluPersistentDenseGemmKernel_object_at__TiledMMA_ThrLayoutVMNK11110000_PermutationMNK____MMAAtom_ThrID10_ShapeMNK6425632_TVL_0)
        /*0044*/ 	.word	0x00000000
.L_14:


//--------------------- .nv.info.kernel_cutlass_kernel_cudnngemm_swigludense_gemm_persistent_swigluPersistentDenseGemmKernel_object_at__TiledMMA_ThrLayoutVMNK11110000_PermutationMNK____MMAAtom_ThrID10_ShapeMNK6425632_TVL_0 --------------------------
	.section	.nv.info.kernel_cutlass_kernel_cudnngemm_swigludense_gemm_persistent_swigluPersistentDenseGemmKernel_object_at__TiledMMA_ThrLayoutVMNK11110000_PermutationMNK____MMAAtom_ThrID10_ShapeMNK6425632_TVL_0,"",@"SHT_CUDA_INFO"
	.sectionflags	@""
	.align	4


	//----- nvinfo : EIATTR_CUDA_API_VERSION
	.align		4
        /*0000*/ 	.byte	0x04, 0x37
        /*0002*/ 	.short	(.L_16 - .L_15)
.L_15:
        /*0004*/ 	.word	0x00000081


	//----- nvinfo : EIATTR_KPARAM_INFO
	.align		4
.L_16:
        /*0008*/ 	.byte	0x04, 0x17
        /*000a*/ 	.short	(.L_18 - .L_17)
.L_17:
        /*000c*/ 	.word	0x00000000
        /*0010*/ 	.short	0x0008
        /*0012*/ 	.short	0x0264
        /*0014*/ 	.byte	0x00, 0xf0, 0x11, 0x00


	//----- nvinfo : EIATTR_KPARAM_INFO
	.align		4
.L_18:
        /*0018*/ 	.byte	0x04, 0x17
        /*001a*/ 	.short	(.L_20 - .L_19)
.L_19:
        /*001c*/ 	.word	0x00000000
        /*0020*/ 	.short	0x0007
        /*0022*/ 	.short	0x0258
        /*0024*/ 	.byte	0x00, 0xf0, 0x31, 0x00


	//----- nvinfo : EIATTR_KPARAM_INFO
	.align		4
.L_20:
        /*0028*/ 	.byte	0x04, 0x17
        /*002a*/ 	.short	(.L_22 - .L_21)
.L_21:
        /*002c*/ 	.word	0x00000000
        /*0030*/ 	.short	0x0006
        /*0032*/ 	.short	0x024c
        /*0034*/ 	.byte	0x00, 0xf0, 0x31, 0x00


	//----- nvinfo : EIATTR_KPARAM_INFO
	.align		4
.L_22:
        /*0038*/ 	.byte	0x04, 0x17
        /*003a*/ 	.short	(.L_24 - .L_23)
.L_23:
        /*003c*/ 	.word	0x00000000
        /*0040*/ 	.short	0x0005
        /*0042*/ 	.short	0x0240
        /*0044*/ 	.byte	0x00, 0xf0, 0x31, 0x00


	//----- nvinfo : EIATTR_KPARAM_INFO
	.align		4
.L_24:
        /*0048*/ 	.byte	0x04, 0x17
        /*004a*/ 	.short	(.L_26 - .L_25)
.L_25:
        /*004c*/ 	.word	0x00000000
        /*0050*/ 	.short	0x0004
        /*0052*/ 	.short	0x01c0
        /*0054*/ 	.byte	0x00, 0xf0, 0x01, 0x02


	//----- nvinfo : EIATTR_KPARAM_INFO
	.align		4
.L_26:
        /*0058*/ 	.byte	0x04, 0x17
        /*005a*/ 	.short	(.L_28 - .L_27)
.L_27:
        /*005c*/ 	.word	0x00000000
        /*0060*/ 	.short	0x0003
        /*0062*/ 	.short	0x0140
        /*0064*/ 	.byte	0x00, 0xf0, 0x01, 0x02


	//----- nvinfo : EIATTR_KPARAM_INFO
	.align		4
.L_28:
        /*0068*/ 	.byte	0x04, 0x17
        /*006a*/ 	.short	(.L_30 - .L_29)
.L_29:
        /*006c*/ 	.word	0x00000000
        /*0070*/ 	.short	0x0002
        /*0072*/ 	.short	0x00c0
        /*0074*/ 	.byte	0x00, 0xf0, 0x01, 0x02


	//----- nvinfo : EIATTR_KPARAM_INFO
	.align		4
.L_30:
        /*0078*/ 	.byte	0x04, 0x17
        /*007a*/ 	.short	(.L_32 - .L_31)
.L_31:
        /*007c*/ 	.word	0x00000000
        /*0080*/ 	.short	0x0001
        /*0082*/ 	.short	0x0040
        /*0084*/ 	.byte	0x00, 0xf0, 0x01, 0x02


	//----- nvinfo : EIATTR_KPARAM_INFO
	.align		4
.L_32:
        /*0088*/ 	.byte	0x04, 0x17
        /*008a*/ 	.short	(.L_34 - .L_33)
.L_33:
        /*008c*/ 	.word	0x00000000
        /*0090*/ 	.short	0x0000
        /*0092*/ 	.short	0x0000
        /*0094*/ 	.byte	0x00, 0xf0, 0x0d, 0x00


	//----- nvinfo : EIATTR_AT_ENTRY_FRAGMENTS
	.align		4
.L_34:
        /*0098*/ 	.byte	0x04, 0x4f
        /*009a*/ 	.short	(.L_36 - .L_35)


	//   ....[0]....
.L_35:
        /*009c*/ 	.word	0x00000004


	//----- nvinfo : EIATTR_RESERVED_SMEM_USED
	.align		4
.L_36:
        /*00a0*/ 	.byte	0x01, 0x41
	.zero		2


	//----- nvinfo : EIATTR_SPARSE_MMA_MASK
	.align		4
        /*00a4*/ 	.byte	0x03, 0x50
        /*00a6*/ 	.short	0x0000


	//----- nvinfo : EIATTR_TCGEN05_1CTA_USED
	.align		4
        /*00a8*/ 	.byte	0x01, 0x51
	.zero		2


	//----- nvinfo : EIATTR_MAXREG_COUNT
	.align		4
        /*00ac*/ 	.byte	0x03, 0x1b
        /*00ae*/ 	.short	0x00ff


	//----- nvinfo : EIATTR_NUM_BARRIERS
	.align		4
        /*00b0*/ 	.byte	0x02, 0x4c
        /*00b2*/ 	.byte	0x03
	.zero		1


	//----- nvinfo : EIATTR_INT_WARP_WIDE_INSTR_OFFSETS
	.align		4
        /*00b4*/ 	.byte	0x04, 0x31
        /*00b6*/ 	.short	(.L_38 - .L_37)


	//   ....[0]....
.L_37:
        /*00b8*/ 	.word	0x00003f60


	//   ....[1]....
        /*00bc*/ 	.word	0x00003fa0


	//----- nvinfo : EIATTR_COOP_GROUP_MASK_REGIDS
	.align		4
.L_38:
        /*00c0*/ 	.byte	0x04, 0x29
        /*00c2*/ 	.short	(.L_40 - .L_39)


	//   ....[0]....
.L_39:
        /*00c4*/ 	.word	0xffffffff


	//   ....[1]....
        /*00c8*/ 	.word	0xffffffff


	//   ....[2]....
        /*00cc*/ 	.word	0xffffffff


	//   ....[3]....
        /*00d0*/ 	.word	0xffffffff


	//   ....[4]....
        /*00d4*/ 	.word	0xffffffff


	//   ....[5]....
        /*00d8*/ 	.word	0xffffffff


	//   ....[6]....
        /*00dc*/ 	.word	0xffffffff


	//----- nvinfo : EIATTR_COOP_GROUP_INSTR_OFFSETS
	.align		4
.L_40:
        /*00e0*/ 	.byte	0x04, 0x28
        /*00e2*/ 	.short	(.L_42 - .L_41)


	//   ....[0]....
.L_41:
        /*00e4*/ 	.word	0x000003a0


	//   ....[1]....
        /*00e8*/ 	.word	0x00000550


	//   ....[2]....
        /*00ec*/ 	.word	0x000005f0


	//   ....[3]....
        /*00f0*/ 	.word	0x000018b0


	//   ....[4]....
        /*00f4*/ 	.word	0x00001b70


	//   ....[5]....
        /*00f8*/ 	.word	0x00003df0


	//   ....[6]....
        /*00fc*/ 	.word	0x00004050


	//----- nvinfo : EIATTR_VRC_CTA_INIT_COUNT
	.align		4
.L_42:
        /*0100*/ 	.byte	0x02, 0x4a
        /*0102*/ 	.byte	0x80
	.zero		1


	//----- nvinfo : EIATTR_MBARRIER_INSTR_OFFSETS
	.align		4
        /*0104*/ 	.byte	0x04, 0x39
        /*0106*/ 	.short	(.L_44 - .L_43)


	//   ....[0]....
.L_43:
        /*0108*/ 	.word	0x000002d0
        /*010c*/ 	.word	0x000000ff
        /*0110*/ 	.word	0x00000000
        /*0114*/ 	.short	0x0100
        /*0116*/ 	.byte	0x05
	.zero		1


	//   ....[1]....
        /*0118*/ 	.word	0x000002e0
        /*011c*/ 	.word	0x000000ff
        /*0120*/ 	.word	0x00000008
        /*0124*/ 	.short	0x0100
        /*0126*/ 	.byte	0x05
	.zero		1


	//   ....[2]....
        /*0128*/ 	.word	0x000002f0
        /*012c*/ 	.word	0x000000ff
        /*0130*/ 	.word	0x00000010
        /*0134*/ 	.short	0x0100
        /*0136*/ 	.byte	0x05
	.zero		1


	//   ....[3]....
        /*0138*/ 	.word	0x00000300
        /*013c*/ 	.word	0x000000ff
        /*0140*/ 	.word	0x00000018
        /*0144*/ 	.short	0x0100
        /*0146*/ 	.byte	0x05
	.zero		1


	//   ....[4]....
        /*0148*/ 	.word	0x00000310
        /*014c*/ 	.word	0x000000ff
        /*0150*/ 	.word	0x00000020
        /*0154*/ 	.short	0x0100
        /*0156*/ 	.byte	0x05
	.zero		1


	//   ....[5]....
        /*0158*/ 	.word	0x00000320
        /*015c*/ 	.word	0x000000ff
        /*0160*/ 	.word	0x00000028
        /*0164*/ 	.short	0x0100
        /*0166*/ 	.byte	0x05
	.zero		1


	//   ....[6]....
        /*0168*/ 	.word	0x00000330
        /*016c*/ 	.word	0x000000ff
        /*0170*/ 	.word	0x00000030
        /*0174*/ 	.short	0x0100
        /*0176*/ 	.byte	0x05
	.zero		1


	//   ....[7]....
        /*0178*/ 	.word	0x00000340
        /*017c*/ 	.word	0x000000ff
        /*0180*/ 	.word	0x00000038
        /*0184*/ 	.short	0x0100
        /*0186*/ 	.byte	0x05
	.zero		1


	//   ....[8]....
        /*0188*/ 	.word	0x000004c0
        /*018c*/ 	.word	0x000000ff
        /*0190*/ 	.word	0x00000040
        /*0194*/ 	.short	0x0100
        /*0196*/ 	.byte	0x06
	.zero		1


	//   ....[9]....
        /*0198*/ 	.word	0x000004d0
        /*019c*/ 	.word	0x000000ff
        /*01a0*/ 	.word	0x00000048
        /*01a4*/ 	.short	0x0100
        /*01a6*/ 	.byte	0x06
	.zero		1


	//   ....[10]....
        /*01a8*/ 	.word	0x000004e0
        /*01ac*/ 	.word	0x000000ff
        /*01b0*/ 	.word	0x00000050
        /*01b4*/ 	.short	0x0100
        /*01b6*/ 	.byte	0x06
	.zero		1


	//   ....[11]....
        /*01b8*/ 	.word	0x000004f0
        /*01bc*/ 	.word	0x000000ff
        /*01c0*/ 	.word	0x00000058
        /*01c4*/ 	.short	0x0100
        /*01c6*/ 	.byte	0x06
	.zero		1


	//   ....[12]....
        /*01c8*/ 	.word	0x00000a20
        /*01cc*/ 	.word	0x000000ff
        /*01d0*/ 	.word	0x00000020
        /*01d4*/ 	.short	0x010a
        /*01d6*/ 	.byte	0x06
	.zero		1


	//   ....[13]....
        /*01d8*/ 	.word	0x00000b50
        /*01dc*/ 	.word	0x000000ff
        /*01e0*/ 	.word	0x00000020
        /*01e4*/ 	.short	0x010a
        /*01e6*/ 	.byte	0x09
	.zero		1


	//   ....[14]....
        /*01e8*/ 	.word	0x00000c80
        /*01ec*/ 	.word	0x000000ff
        /*01f0*/ 	.word	0x00000020
        /*01f4*/ 	.short	0x010a
        /*01f6*/ 	.byte	0x1d
	.zero		1


	//   ....[15]....
        /*01f8*/ 	.word	0x00000f80
        /*01fc*/ 	.word	0x000000ff
        /*0200*/ 	.word	0x00000020
        /*0204*/ 	.short	0x010a
        /*0206*/ 	.byte	0x04
	.zero		1


	//   ....[16]....
        /*0208*/ 	.word	0x00001370
        /*020c*/ 	.word	0x000000ff
        /*0210*/ 	.word	0x00000000
        /*0214*/ 	.short	0x010a
        /*0216*/ 	.byte	0x06
	.zero		1


	//   ....[17]....
        /*0218*/ 	.word	0x00001390
        /*021c*/ 	.word	0x000000ff
        /*0220*/ 	.word	0x00000050
        /*0224*/ 	.short	0x010a
        /*0226*/ 	.byte	0x07
	.zero		1


	//   ....[18]....
        /*0228*/ 	.word	0x00001520
        /*022c*/ 	.word	0x000000ff
        /*0230*/ 	.word	0x00000000
        /*0234*/ 	.short	0x010a
        /*0236*/ 	.byte	0x05
	.zero		1


	//   ....[19]....
        /*0238*/ 	.word	0x000016a0
        /*023c*/ 	.word	0x000000ff
        /*0240*/ 	.word	0x00000000
        /*0244*/ 	.short	0x010a
        /*0246*/ 	.byte	0x06
	.zero		1


	//   ....[20]....
        /*0248*/ 	.word	0x00001840
        /*024c*/ 	.word	0x00000000
        /*0250*/ 	.word	0x00000050
        /*0254*/ 	.short	0x010a
        /*0256*/ 	.byte	0xff
	.zero		1


	//   ....[21]....
        /*0258*/ 	.word	0x00002190
        /*025c*/ 	.word	0x00000000
        /*0260*/ 	.word	0x00000040
        /*0264*/ 	.short	0x010a
        /*0266*/ 	.byte	0xff
	.zero		1


	//   ....[22]....
        /*0268*/ 	.word	0x00003b60
        /*026c*/ 	.word	0x00000000
        /*0270*/ 	.word	0x00000050
        /*0274*/ 	.short	0x0101
        /*0276*/ 	.byte	0xff
	.zero		1


	//   ....[23]....
        /*0278*/ 	.word	0x000040b0
        /*027c*/ 	.word	0x00000000
        /*0280*/ 	.word	0x00000020
        /*0284*/ 	.short	0x010a
        /*0286*/ 	.byte	0xff
	.zero		1


	//   ....[24]....
        /*0288*/ 	.word	0x00004130
        /*028c*/ 	.word	0x00000000
        /*0290*/ 	.word	0x00000020
        /*0294*/ 	.short	0x010a
        /*0296*/ 	.byte	0xff
	.zero		1


	//   ....[25]....
        /*0298*/ 	.word	0x000041a0
        /*029c*/ 	.word	0x00000000
        /*02a0*/ 	.word	0x00000050
        /*02a4*/ 	.short	0x010a
        /*02a6*/ 	.byte	0xff
	.zero		1


	//   ....[26]....
        /*02a8*/ 	.word	0x00004220
        /*02ac*/ 	.word	0x00000000
        /*02b0*/ 	.word	0x00000000
        /*02b4*/ 	.short	0x010a
        /*02b6*/ 	.byte	0xff
	.zero		1


	//   ....[27]....
        /*02b8*/ 	.word	0x00004280
        /*02bc*/ 	.word	0x00000000
        /*02c0*/ 	.word	0x00000050
        /*02c4*/ 	.short	0x010a
        /*02c6*/ 	.byte	0xff
	.zero		1


	//   ....[28]....
        /*02c8*/ 	.word	0x000042e0
        /*02cc*/ 	.word	0x00000000
        /*02d0*/ 	.word	0x00000040
        /*02d4*/ 	.short	0x010a
        /*02d6*/ 	.byte	0xff
	.zero		1


	//----- nvinfo : EIATTR_NUM_MBARRIERS
	.align		4
.L_44:
        /*02d8*/ 	.byte	0x03, 0x38
        /*02da*/ 	.short	0x000c


	//----- nvinfo : EIATTR_EXIT_INSTR_OFFSETS
	.align		4
        /*02dc*/ 	.byte	0x04, 0x1c
        /*02de*/ 	.short	(.L_46 - .L_45)


	//   ....[0]....
.L_45:
        /*02e0*/ 	.word	0x00001870


	//   ....[1]....
        /*02e4*/ 	.word	0x00004070


	//----- nvinfo : EIATTR_REQNTID
	.align		4
.L_46:
        /*02e8*/ 	.byte	0x04, 0x10
        /*02ea*/ 	.short	(.L_48 - .L_47)
.L_47:
        /*02ec*/ 	.word	0x000000c0
        /*02f0*/ 	.word	0x00000001
        /*02f4*/ 	.word	0x00000001


	//----- nvinfo : EIATTR_CRS_STACK_SIZE
	.align		4
.L_48:
        /*02f8*/ 	.byte	0x04, 0x1e
        /*02fa*/ 	.short	(.L_50 - .L_49)
.L_49:
        /*02fc*/ 	.word	0x00000000


	//----- nvinfo : EIATTR_CBANK_PARAM_SIZE
	.align		4
.L_50:
        /*0300*/ 	.byte	0x03, 0x19
        /*0302*/ 	.short	0x0268


	//----- nvinfo : EIATTR_PARAM_CBANK
	.align		4
        /*0304*/ 	.byte	0x04, 0x0a
        /*0306*/ 	.short	(.L_52 - .L_51)
	.align		4
.L_51:
        /*0308*/ 	.word	index@(.nv.constant0.kernel_cutlass_kernel_cudnngemm_swigludense_gemm_persistent_swigluPersistentDenseGemmKernel_object_at__TiledMMA_ThrLayoutVMNK11110000_PermutationMNK____MMAAtom_ThrID10_ShapeMNK6425632_TVL_0)
        /*030c*/ 	.short	0x0380
        /*030e*/ 	.short	0x0268


	//----- nvinfo : EIATTR_SW_WAR
	.align		4
.L_52:
        /*0310*/ 	.byte	0x04, 0x36
        /*0312*/ 	.short	(.L_54 - .L_53)
.L_53:
        /*0314*/ 	.word	0x00000008
.L_54:


//--------------------- .nv.compat                --------------------------
	.section	.nv.compat,"",@"SHT_CUDA_COMPAT_INFO"
	.align	4
        /*0000*/ 	.byte	0x02, 0x02, 0x02, 0x00, 0x02, 0x05, 0x05, 0x00, 0x02, 0x03, 0x01, 0x00, 0x02, 0x06, 0x01, 0x00


//--------------------- .nv.callgraph             --------------------------
	.section	.nv.callgraph,"",@"SHT_CUDA_CALLGRAPH"
	.align	4
	.sectionentsize	8
	.align		4
        /*0000*/ 	.word	0x00000000
	.align		4
        /*0004*/ 	.word	0xffffffff
	.align		4
        /*0008*/ 	.word	0x00000000
	.align		4
        /*000c*/ 	.word	0xfffffffe
	.align		4
        /*0010*/ 	.word	0x00000000
	.align		4
        /*0014*/ 	.word	0xfffffffd
	.align		4
        /*0018*/ 	.word	0x00000000
	.align		4
        /*001c*/ 	.word	0xfffffffc


//--------------------- .text.kernel_cutlass_kernel_cudnngemm_swigludense_gemm_persistent_swigluPersistentDenseGemmKernel_object_at__TiledMMA_ThrLayoutVMNK11110000_PermutationMNK____MMAAtom_ThrID10_ShapeMNK6425632_TVL_0 --------------------------
	.section	.text.kernel_cutlass_kernel_cudnngemm_swigludense_gemm_persistent_swigluPersistentDenseGemmKernel_object_at__TiledMMA_ThrLayoutVMNK11110000_PermutationMNK____MMAAtom_ThrID10_ShapeMNK6425632_TVL_0,"ax",@progbits
	.align	128
        .global         kernel_cutlass_kernel_cudnngemm_swigludense_gemm_persistent_swigluPersistentDenseGemmKernel_object_at__TiledMMA_ThrLayoutVMNK11110000_PermutationMNK____MMAAtom_ThrID10_ShapeMNK6425632_TVL_0
        .type           kernel_cutlass_kernel_cudnngemm_swigludense_gemm_persistent_swigluPersistentDenseGemmKernel_object_at__TiledMMA_ThrLayoutVMNK11110000_PermutationMNK____MMAAtom_ThrID10_ShapeMNK6425632_TVL_0,@function
        .size           kernel_cutlass_kernel_cudnngemm_swigludense_gemm_persistent_swigluPersistentDenseGemmKernel_object_at__TiledMMA_ThrLayoutVMNK11110000_PermutationMNK____MMAAtom_ThrID10_ShapeMNK6425632_TVL_0,(.L_x_57 - kernel_cutlass_kernel_cudnngemm_swigludense_gemm_persistent_swigluPersistentDenseGemmKernel_object_at__TiledMMA_ThrLayoutVMNK11110000_PermutationMNK____MMAAtom_ThrID10_ShapeMNK6425632_TVL_0)
        .other          kernel_cutlass_kernel_cudnngemm_swigludense_gemm_persistent_swigluPersistentDenseGemmKernel_object_at__TiledMMA_ThrLayoutVMNK11110000_PermutationMNK____MMAAtom_ThrID10_ShapeMNK6425632_TVL_0,@"STO_CUDA_ENTRY STV_DEFAULT"
kernel_cutlass_kernel_cudnngemm_swigludense_gemm_persistent_swigluPersistentDenseGemmKernel_object_at__TiledMMA_ThrLayoutVMNK11110000_PermutationMNK____MMAAtom_ThrID10_ShapeMNK6425632_TVL_0:
.text.kernel_cutlass_kernel_cudnngemm_swigludense_gemm_persistent_swigluPersistentDenseGemmKernel_object_at__TiledMMA_ThrLayoutVMNK11110000_PermutationMNK____MMAAtom_ThrID10_ShapeMNK6425632_TVL_0:
[----:B------:R-:W1:Y:S01]  /*0000*/  LDC R1, c[0x0][0x37c] ;  /* 0x0000df00ff017b82 */ /* 0x000e620000000800 */
[----:B------:R-:W2:Y:S07]  /*0010*/  S2R R5, SR_TID.X ;  /* 0x0000000000057919 */ /* 0x000eae0000002100 */
[----:B------:R-:W3:Y:S01]  /*0020*/  S2UR UR13, SR_CgaCtaId ;  /* 0x00000000000d79c3 */ /* 0x000ee20000008800 */
[----:B------:R-:W4:Y:S01]  /*0030*/  LDCU.U8 UR7, c[0x0][0x382] ;  /* 0x00007040ff0777ac */ /* 0x000f220008000000 */
[----:B------:R-:W5:Y:S01]  /*0040*/  LDCU.U8 UR4, c[0x0][0x381] ;  /* 0x00007020ff0477ac */ /* 0x000f620008000000 */
[----:B------:R-:W2:Y:S01]  /*0050*/  LDCU UR5, c[0x0][0x36c] ;  /* 0x00006d80ff0577ac */ /* 0x000ea20008000800 */
[----:B----4-:R-:W-:-:S02]  /*0060*/  ULOP3.LUT UR7, UR7, 0x1, URZ, 0xc0, !UPT ;  /* 0x0000000107077892 */ /* 0x010fc4000f8ec0ff */
[----:B-----5:R-:W-:Y:S02]  /*0070*/  ULOP3.LUT UR4, UR4, 0x1, URZ, 0xc0, !UPT ;  /* 0x0000000104047892 */ /* 0x020fe4000f8ec0ff */
[----:B---3--:R-:W-:Y:S02]  /*0080*/  USHF.R.S32.HI UR6, URZ, 0x1f, UR13 ;  /* 0x0000001fff067899 */ /* 0x008fe4000801140d */
[----:B--2---:R-:W-:Y:S02]  /*0090*/  UISETP.EQ.U32.AND UP4, UPT, UR5, 0x1, UPT ;  /* 0x000000010500788c */ /* 0x004fe4000bf82070 */
[----:B------:R-:W-:Y:S01]  /*00a0*/  ULEA.HI UR6, UR6, UR13, URZ, 0x2 ;  /* 0x0000000d06067291 */ /* 0x000fe2000f8f10ff */
[----:B------:R-:W-:Y:S01]  /*00b0*/  SHF.R.U32.HI R71, RZ, 0x5, R5 ;  /* 0x00000005ff477819 */ /* 0x000fe20000011605 */
[----:B------:R-:W-:Y:S02]  /*00c0*/  UISETP.NE.U32.AND UP6, UPT, UR7, 0x1, UPT ;  /* 0x000000010700788c */ /* 0x000fe4000bfc5070 */
[----:B------:R-:W-:Y:S01]  /*00d0*/  ULOP3.LUT UR6, UR6, 0xfffffffc, URZ, 0xc0, !UPT ;  /* 0xfffffffc06067892 */ /* 0x000fe2000f8ec0ff */
[C---:B------:R-:W-:Y:S01]  /*00e0*/  ISETP.NE.AND P1, PT, R71.reuse, 0x5, PT ;  /* 0x000000054700780c */ /* 0x040fe20003f25270 */
[----:B------:R-:W-:Y:S01]  /*00f0*/  UISETP.NE.U32.AND UP5, UPT, UR4, 0x1, UPT ;  /* 0x000000010400788c */ /* 0x000fe2000bfa5070 */
[----:B------:R-:W-:Y:S01]  /*0100*/  ISETP.NE.AND P0, PT, R71, RZ, PT ;  /* 0x000000ff4700720c */ /* 0x000fe20003f05270 */
[----:B------:R-:W-:-:S10]  /*0110*/  UIADD3 UR21, UPT, UPT, -UR6, UR13, URZ ;  /* 0x0000000d06157290 */ /* 0x000fd4000fffe1ff */
[----:B-1----:R-:W-:Y:S05]  /*0120*/  @P1 BRA `(.L_x_0) ;  /* 0x0000000000381947 */ /* 0x002fea0003800000 */
[----:B------:R-:W1:Y:S02]  /*0130*/  LDCU.64 UR4, c[0x0][0x348] ;  /* 0x00006900ff0477ac */ /* 0x000e640008000a00 */
[----:B-1----:R-:W-:Y:S02]  /*0140*/  UIADD3 UR10, UP3, UPT, UR4, 0x40, URZ ;  /* 0x00000040040a7890 */ /* 0x002fe4000ff7e0ff */
[----:B------:R-:W-:Y:S02]  /*0150*/  UIADD3 UR8, UP2, UPT, UR4, 0xc0, URZ ;  /* 0x000000c004087890 */ /* 0x000fe4000ff5e0ff */
[----:B------:R-:W-:Y:S02]  /*0160*/  UIADD3 UR6, UP1, UPT, UR4, 0x140, URZ ;  /* 0x0000014004067890 */ /* 0x000fe4000ff3e0ff */
[----:B------:R-:W-:Y:S02]  /*0170*/  UIADD3 UR4, UP0, UPT, UR4, 0x1c0, URZ ;  /* 0x000001c004047890 */ /* 0x000fe4000ff1e0ff */
[----:B------:R-:W-:-:S02]  /*0180*/  UIADD3.X UR11, UPT, UPT, URZ, UR5, URZ, UP3, !UPT ;  /* 0x00000005ff0b7290 */ /* 0x000fc40009ffe4ff */
[----:B------:R-:W-:Y:S02]  /*0190*/  UIADD3.X UR9, UPT, UPT, URZ, UR5, URZ, UP2, !UPT ;  /* 0x00000005ff097290 */ /* 0x000fe400097fe4ff */
[----:B------:R-:W-:Y:S02]  /*01a0*/  UIADD3.X UR7, UPT, UPT, URZ, UR5, URZ, UP1, !UPT ;  /* 0x00000005ff077290 */ /* 0x000fe40008ffe4ff */
[----:B------:R-:W-:-:S03]  /*01b0*/  UIADD3.X UR5, UPT, UPT, URZ, UR5, URZ, UP0, !UPT ;  /* 0x00000005ff057290 */ /* 0x000fc600087fe4ff */
[----:B------:R1:W-:Y:S02]  /*01c0*/  UTMACCTL.PF [UR10] ;  /* 0x000000000a0079b9 */ /* 0x0003e40008040000 */
[----:B------:R1:W-:Y:S02]  /*01d0*/  UTMACCTL.PF [UR8] ;  /* 0x00000000080079b9 */ /* 0x0003e40008040000 */
[----:B------:R1:W-:Y:S02]  /*01e0*/  UTMACCTL.PF [UR6] ;  /* 0x00000000060079b9 */ /* 0x0003e40008040000 */
[----:B------:R1:W-:Y:S02]  /*01f0*/  UTMACCTL.PF [UR4] ;  /* 0x00000000040079b9 */ /* 0x0003e40008040000 */
[----:B-1----:R-:W-:Y:S01]  /*0200*/  NOP ;  /* 0x0000000000007918 */ /* 0x002fe20000000000 */
.L_x_0:
[----:B------:R-:W-:Y:S05]  /*0210*/  @P0 BRA `(.L_x_1) ;  /* 0x0000000000500947 */ /* 0x000fea0003800000 */
[----:B------:R-:W-:Y:S01]  /*0220*/  UMOV UR5, 0x400 ;  /* 0x0000040000057882 */ /* 0x000fe20000000000 */
[----:B------:R-:W-:Y:S01]  /*0230*/  UMOV UR6, 0x1 ;  /* 0x0000000100067882 */ /* 0x000fe20000000000 */
[----:B------:R-:W-:Y:S02]  /*0240*/  ULEA UR5, UR13, UR5, 0x18 ;  /* 0x000000050d057291 */ /* 0x000fe4000f8ec0ff */
[----:B------:R-:W-:-:S04]  /*0250*/  UIADD3 UR6, UPT, UPT, -UR6, 0x100000, URZ ;  /* 0x0010000006067890 */ /* 0x000fc8000fffe1ff */
[----:B------:R-:W-:Y:S02]  /*0260*/  USHF.L.U32 UR7, UR6, 0xb, URZ ;  /* 0x0000000b06077899 */ /* 0x000fe400080006ff */
[----:B------:R-:W-:Y:S01]  /*0270*/  USHF.L.U32 UR6, UR6, 0x1, URZ ;  /* 0x0000000106067899 */ /* 0x000fe200080006ff */
[----:B------:R-:W-:Y:S02]  /*0280*/  UMOV UR4, 0x4 ;  /* 0x0000000400047882 */ /* 0x000fe40000000000 */
[----:B------:R-:W-:-:S04]  /*0290*/  UIADD3 UR8, UPT, UPT, -UR4, 0x100000, URZ ;  /* 0x0010000004087890 */ /* 0x000fc8000fffe1ff */
[----:B------:R-:W-:Y:S02]  /*02a0*/  USHF.L.U32 UR9, UR8, 0xb, URZ ;  /* 0x0000000b08097899 */ /* 0x000fe400080006ff */
[----:B------:R-:W-:Y:S01]  /*02b0*/  USHF.L.U32 UR8, UR8, 0x1, URZ ;  /* 0x0000000108087899 */ /* 0x000fe200080006ff */
[----:B------:R-:W1:Y:S02]  /*02c0*/  FENCE.VIEW.ASYNC.S ;  /* 0x00000000000073c6 */ /* 0x000e640000000000 */
[----:B-1----:R1:W2:Y:S01]  /*02d0*/  SYNCS.EXCH.64 URZ, [UR5], UR6 ;  /* 0x0000000605ff75b2 */ /* 0x0022a20008000100 */
[----:B------:R1:W3:Y:S01]  /*02e0*/  SYNCS.EXCH.64 URZ, [UR5+0x8], UR6 ;  /* 0x0000080605ff75b2 */ /* 0x0002e20008000100 */
[----:B------:R1:W4:Y:S01]  /*02f0*/  SYNCS.EXCH.64 URZ, [UR5+0x10], UR6 ;  /* 0x0000100605ff75b2 */ /* 0x0003220008000100 */
[----:B------:R1:W5:Y:S06]  /*0300*/  SYNCS.EXCH.64 URZ, [UR5+0x18], UR6 ;  /* 0x0000180605ff75b2 */ /* 0x00036c0008000100 */
[----:B------:R1:W1:Y:S01]  /*0310*/  SYNCS.EXCH.64 URZ, [UR5+0x20], UR8 ;  /* 0x0000200805ff75b2 */ /* 0x0002620008000100 */
[----:B------:R1:W1:Y:S01]  /*0320*/  SYNCS.EXCH.64 URZ, [UR5+0x28], UR8 ;  /* 0x0000280805ff75b2 */ /* 0x0002620008000100 */
[----:B------:R1:W1:Y:S01]  /*0330*/  SYNCS.EXCH.64 URZ, [UR5+0x30], UR8 ;  /* 0x0000300805ff75b2 */ /* 0x0002620008000100 */
[----:B------:R1:W1:Y:S01]  /*0340*/  SYNCS.EXCH.64 URZ, [UR5+0x38], UR8 ;  /* 0x0000380805ff75b2 */ /* 0x0002620008000100 */
[----:B------:R-:W-:Y:S01]  /*0350*/  NOP ;  /* 0x0000000000007918 */ /* 0x000fe20000000000 */
.L_x_1:
[----:B------:R-:W-:Y:S01]  /*0360*/  NOP ;  /* 0x0000000000007918 */ /* 0x000fe20000000000 */
[----:B------:R-:W-:Y:S05]  /*0370*/  BRA.U !UP4, `(.L_x_2) ;  /* 0x000000010c087547 */ /* 0x000fea000b800000 */
[----:B-12345:R-:W-:Y:S01]  /*0380*/  UCGABAR_ARV ;  /* 0x00000000000079c7 */ /* 0x03efe20008000000 */
[----:B------:R-:W-:Y:S05]  /*0390*/  BRA `(.L_x_3) ;  /* 0x0000000000047947 */ /* 0x000fea0003800000 */
.L_x_2:
[----:B-12345:R-:W-:Y:S01]  /*03a0*/  NOP ;  /* 0x0000000000007918 */ /* 0x03efe20000000000 */
.L_x_3:
[----:B------:R-:W-:Y:S05]  /*03b0*/  BRA.U !UP4, `(.L_x_4) ;  /* 0x000000010c0c7547 */ /* 0x000fea000b800000 */
[----:B------:R-:W-:Y:S01]  /*03c0*/  UCGABAR_WAIT ;  /* 0x0000000000007dc7 */ /* 0x000fe20008000000 */
[----:B------:R-:W-:Y:S01]  /*03d0*/  CCTL.IVALL ;  /* 0x00000000ff00798f */ /* 0x000fe20002000000 */
[----:B------:R-:W-:Y:S05]  /*03e0*/  BRA `(.L_x_5) ;  /* 0x0000000000047947 */ /* 0x000fea0003800000 */
.L_x_4:
[----:B------:R-:W-:Y:S06]  /*03f0*/  BAR.SYNC.DEFER_BLOCKING 0x0 ;  /* 0x0000000000007b1d */ /* 0x000fec0000010000 */
.L_x_5:
[----:B------:R-:W-:Y:S05]  /*0400*/  @P0 BRA `(.L_x_6) ;  /* 0x0000000000400947 */ /* 0x000fea0003800000 */
[----:B------:R-:W-:Y:S01]  /*0410*/  UMOV UR6, 0x400 ;  /* 0x0000040000067882 */ /* 0x000fe20000000000 */
[----:B------:R-:W-:Y:S01]  /*0420*/  UMOV UR5, 0x1 ;  /* 0x0000000100057882 */ /* 0x000fe20000000000 */
[----:B------:R-:W-:Y:S01]  /*0430*/  UMOV UR4, 0x4 ;  /* 0x0000000400047882 */ /* 0x000fe20000000000 */
[----:B------:R-:W-:Y:S02]  /*0440*/  ULEA UR6, UR13, UR6, 0x18 ;  /* 0x000000060d067291 */ /* 0x000fe4000f8ec0ff */
[----:B------:R-:W-:-:S04]  /*0450*/  UIADD3 UR8, UPT, UPT, -UR5, 0x100000, URZ ;  /* 0x0010000005087890 */ /* 0x000fc8000fffe1ff */
[----:B------:R-:W-:Y:S02]  /*0460*/  USHF.L.U32 UR9, UR8, 0xb, URZ ;  /* 0x0000000b08097899 */ /* 0x000fe400080006ff */
[----:B------:R-:W-:Y:S02]  /*0470*/  USHF.L.U32 UR8, UR8, 0x1, URZ ;  /* 0x0000000108087899 */ /* 0x000fe400080006ff */
[----:B------:R-:W-:-:S04]  /*0480*/  UIADD3 UR4, UPT, UPT, -UR4, 0x100000, URZ ;  /* 0x0010000004047890 */ /* 0x000fc8000fffe1ff */
[----:B------:R-:W-:Y:S02]  /*0490*/  USHF.L.U32 UR5, UR4, 0xb, URZ ;  /* 0x0000000b04057899 */ /* 0x000fe400080006ff */
[----:B------:R-:W-:Y:S01]  /*04a0*/  USHF.L.U32 UR4, UR4, 0x1, URZ ;  /* 0x0000000104047899 */ /* 0x000fe200080006ff */
[----:B------:R-:W1:Y:S03]  /*04b0*/  FENCE.VIEW.ASYNC.S ;  /* 0x00000000000073c6 */ /* 0x000e660000000000 */
[----:B-1----:R1:W2:Y:S01]  /*04c0*/  SYNCS.EXCH.64 URZ, [UR6+0x40], UR8 ;  /* 0x0000400806ff75b2 */ /* 0x0022a20008000100 */
[----:B------:R1:W3:Y:S07]  /*04d0*/  SYNCS.EXCH.64 URZ, [UR6+0x48], UR8 ;  /* 0x0000480806ff75b2 */ /* 0x0002ee0008000100 */
[----:B------:R1:W4:Y:S01]  /*04e0*/  SYNCS.EXCH.64 URZ, [UR6+0x50], UR4 ;  /* 0x0000500406ff75b2 */ /* 0x0003220008000100 */
[----:B------:R1:W5:Y:S01]  /*04f0*/  SYNCS.EXCH.64 URZ, [UR6+0x58], UR4 ;  /* 0x0000580406ff75b2 */ /* 0x0003620008000100 */
[----:B------:R-:W-:Y:S01]  /*0500*/  NOP ;  /* 0x0000000000007918 */ /* 0x000fe20000000000 */
.L_x_6:
[----:B------:R-:W-:Y:S01]  /*0510*/  NOP ;  /* 0x0000000000007918 */ /* 0x000fe20000000000 */
[----:B------:R-:W-:Y:S05]  /*0520*/  BRA.U !UP4, `(.L_x_7) ;  /* 0x000000010c087547 */ /* 0x000fea000b800000 */
[----:B--2345:R-:W-:Y:S01]  /*0530*/  UCGABAR_ARV ;  /* 0x00000000000079c7 */ /* 0x03cfe20008000000 */
[----:B------:R-:W-:Y:S05]  /*0540*/  BRA `(.L_x_8) ;  /* 0x0000000000047947 */ /* 0x000fea0003800000 */
.L_x_7:
[----:B--2345:R-:W-:Y:S01]  /*0550*/  NOP ;  /* 0x0000000000007918 */ /* 0x03cfe20000000000 */
.L_x_8:
[----:B------:R-:W-:Y:S05]  /*0560*/  BRA.U !UP4, `(.L_x_9) ;  /* 0x000000010c0c7547 */ /* 0x000fea000b800000 */
[----:B------:R-:W-:Y:S01]  /*0570*/  UCGABAR_WAIT ;  /* 0x0000000000007dc7 */ /* 0x000fe20008000000 */
[----:B------:R-:W-:Y:S01]  /*0580*/  CCTL.IVALL ;  /* 0x00000000ff00798f */ /* 0x000fe20002000000 */
[----:B------:R-:W-:Y:S05]  /*0590*/  BRA `(.L_x_10) ;  /* 0x0000000000047947 */ /* 0x000fea0003800000 */
.L_x_9:
[----:B------:R-:W-:Y:S06]  /*05a0*/  BAR.SYNC.DEFER_BLOCKING 0x0 ;  /* 0x0000000000007b1d */ /* 0x000fec0000010000 */
.L_x_10:
[----:B------:R-:W-:Y:S01]  /*05b0*/  NOP ;  /* 0x0000000000007918 */ /* 0x000fe20000000000 */
[----:B------:R-:W-:Y:S05]  /*05c0*/  BRA.U !UP4, `(.L_x_11) ;  /* 0x000000010c087547 */ /* 0x000fea000b800000 */
[----:B------:R-:W-:Y:S01]  /*05d0*/  UCGABAR_ARV ;  /* 0x00000000000079c7 */ /* 0x000fe20008000000 */
[----:B------:R-:W-:Y:S05]  /*05e0*/  BRA `(.L_x_12) ;  /* 0x0000000000047947 */ /* 0x000fea0003800000 */
.L_x_11:
[----:B------:R-:W-:Y:S01]  /*05f0*/  NOP ;  /* 0x0000000000007918 */ /* 0x000fe20000000000 */
.L_x_12:
[----:B------:R-:W-:Y:S05]  /*0600*/  BRA.U !UP4, `(.L_x_13) ;  /* 0x000000010c0c7547 */ /* 0x000fea000b800000 */
[----:B------:R-:W-:Y:S01]  /*0610*/  UCGABAR_WAIT ;  /* 0x0000000000007dc7 */ /* 0x000fe20008000000 */
[----:B------:R-:W-:Y:S01]  /*0620*/  CCTL.IVALL ;  /* 0x00000000ff00798f */ /* 0x000fe20002000000 */
[----:B------:R-:W-:Y:S05]  /*0630*/  BRA `(.L_x_14) ;  /* 0x0000000000047947 */ /* 0x000fea0003800000 */
.L_x_13:
[----:B------:R-:W-:Y:S06]  /*0640*/  BAR.SYNC.DEFER_BLOCKING 0x0 ;  /* 0x0000000000007b1d */ /* 0x000fec0000010000 */
.L_x_14:
[----:B------:R-:W2:Y:S01]  /*0650*/  LDCU.U8 UR20, c[0x0][0x5c8] ;  /* 0x0000b900ff1477ac */ /* 0x000ea20008000000 */
[----:B------:R-:W3:Y:S01]  /*0660*/  LDCU.U8 UR19, c[0x0][0x5c9] ;  /* 0x0000b920ff1377ac */ /* 0x000ee20008000000 */
[----:B------:R-:W4:Y:S01]  /*0670*/  LDCU.U8 UR18, c[0x0][0x5d4] ;  /* 0x0000ba80ff1277ac */ /* 0x000f220008000000 */
[----:B------:R-:W5:Y:S01]  /*0680*/  LDCU.U8 UR17, c[0x0][0x5e0] ;  /* 0x0000bc00ff1177ac */ /* 0x000f620008000000 */
[----:B------:R-:W1:Y:S01]  /*0690*/  LDCU.U8 UR16, c[0x0][0x5e1] ;  /* 0x0000bc20ff1077ac */ /* 0x000e620008000000 */
[----:B------:R-:W1:Y:S01]  /*06a0*/  LDCU.U8 UR15, c[0x0][0x5d5] ;  /* 0x0000baa0ff0f77ac */ /* 0x000e620008000000 */
[----:B------:R-:W-:Y:S05]  /*06b0*/  @P1 BRA `(.L_x_15) ;  /* 0x0000000800441947 */ /* 0x000fea0003800000 */
[----:B------:R-:W5:Y:S01]  /*06c0*/  S2UR UR24, SR_CTAID.Z ;  /* 0x00000000001879c3 */ /* 0x000f620000002700 */
[----:B------:R-:W-:Y:S01]  /*06d0*/  UMOV UR14, 0x1 ;  /* 0x00000001000e7882 */ /* 0x000fe20000000000 */
[----:B------:R-:W-:Y:S01]  /*06e0*/  UMOV UR12, URZ ;  /* 0x000000ff000c7c82 */ /* 0x000fe20008000000 */
[----:B-----5:R-:W-:-:S09]  /*06f0*/  UISETP.GT.U32.AND UP0, UPT, UR24, 0xff, UPT ;  /* 0x000000ff1800788c */ /* 0x020fd2000bf04070 */
[----:B------:R-:W-:Y:S05]  /*0700*/  BRA.U UP0, `(.L_x_16) ;  /* 0x0000000500d47547 */ /* 0x000fea000b800000 */
[----:B-1----:R-:W1:Y:S01]  /*0710*/  LDCU.64 UR4, c[0x0][0x5c0] ;  /* 0x0000b800ff0477ac */ /* 0x002e620008000a00 */
[----:B------:R-:W5:Y:S01]  /*0720*/  S2UR UR23, SR_CTAID.X ;  /* 0x00000000001779c3 */ /* 0x000f620000002500 */
[----:B------:R-:W4:Y:S01]  /*0730*/  LDCU UR8, c[0x0][0x374] ;  /* 0x00006e80ff0877ac */ /* 0x000f220008000800 */
[----:B------:R-:W4:Y:S01]  /*0740*/  LDCU UR9, c[0x0][0x370] ;  /* 0x00006e00ff0977ac */ /* 0x000f220008000800 */
[----:B------:R-:W3:Y:S01]  /*0750*/  LDCU.64 UR26, c[0x0][0x348] ;  /* 0x00006900ff1a77ac */ /* 0x000ee20008000a00 */
[----:B------:R-:W-:Y:S01]  /*0760*/  UMOV UR14, 0x1 ;  /* 0x00000001000e7882 */ /* 0x000fe20000000000 */
[----:B-1----:R-:W-:-:S04]  /*0770*/  UIMAD.WIDE.U32 UR6, UR24, UR5, URZ ;  /* 0x00000005180672a5 */ /* 0x002fc8000f8e00ff */
[----:B------:R-:W-:Y:S02]  /*0780*/  UIADD3 UR5, UPT, UPT, UR24, -UR7, URZ ;  /* 0x8000000718057290 */ /* 0x000fe4000fffe0ff */
[----:B-----5:R-:W-:Y:S02]  /*0790*/  USHF.L.U32 UR23, UR23, 0x6, URZ ;  /* 0x0000000617177899 */ /* 0x020fe400080006ff */
[----:B--2---:R-:W-:-:S03]  /*07a0*/  USHF.R.U32.HI UR5, URZ, UR20, UR5 ;  /* 0x00000014ff057299 */ /* 0x004fc60008011605 */
[----:B------:R-:W1:Y:S01]  /*07b0*/  LDCU UR6, c[0x0][0x5d0] ;  /* 0x0000ba00ff0677ac */ /* 0x000e620008000800 */
[----:B------:R-:W-:Y:S02]  /*07c0*/  UIADD3 UR5, UPT, UPT, UR7, UR5, URZ ;  /* 0x0000000507057290 */ /* 0x000fe4000fffe0ff */
[----:B----4-:R-:W-:Y:S02]  /*07d0*/  UIMAD UR9, UR8, UR9, URZ ;  /* 0x00000009080972a4 */ /* 0x010fe4000f8e02ff */
[----:B---3--:R-:W-:Y:S01]  /*07e0*/  USHF.R.U32.HI UR11, URZ, UR19, UR5 ;  /* 0x00000013ff0b7299 */ /* 0x008fe20008011605 */
[----:B------:R-:W-:Y:S01]  /*07f0*/  UMOV UR8, 0x400 ;  /* 0x0000040000087882 */ /* 0x000fe20000000000 */
[----:B------:R-:W-:Y:S02]  /*0800*/  ULOP3.LUT UR23, UR23, 0xc0, URZ, 0xc0, !UPT ;  /* 0x000000c017177892 */ /* 0x000fe4000f8ec0ff */
[----:B------:R-:W-:-:S04]  /*0810*/  UIADD3 UR11, UPT, UPT, -UR11, URZ, URZ ;  /* 0x000000ff0b0b7290 */ /* 0x000fc8000fffe1ff */
[----:B------:R-:W-:Y:S01]  /*0820*/  UIMAD UR11, UR11, UR4, UR24 ;  /* 0x000000040b0b72a4 */ /* 0x000fe2000f8e0218 */
[----:B------:R-:W2:Y:S03]  /*0830*/  LDCU.64 UR4, c[0x0][0x5d8] ;  /* 0x0000bb00ff0477ac */ /* 0x000ea60008000a00 */
[----:B-1----:R-:W-:-:S04]  /*0840*/  UIMAD.WIDE.U32 UR6, UR11, UR6, URZ ;  /* 0x000000060b0672a5 */ /* 0x002fc8000f8e00ff */
[----:B------:R-:W-:-:S04]  /*0850*/  UIADD3 UR6, UPT, UPT, UR11, -UR7, URZ ;  /* 0x800000070b067290 */ /* 0x000fc8000fffe0ff */
[----:B------:R-:W-:-:S04]  /*0860*/  USHF.R.U32.HI UR6, URZ, UR18, UR6 ;  /* 0x00000012ff067299 */ /* 0x000fc80008011606 */
[----:B------:R-:W-:Y:S01]  /*0870*/  UIADD3 UR6, UPT, UPT, UR7, UR6, URZ ;  /* 0x0000000607067290 */ /* 0x000fe2000fffe0ff */
[----:B------:R-:W1:Y:S03]  /*0880*/  LDCU UR7, c[0x0][0x378] ;  /* 0x00006f00ff0777ac */ /* 0x000e660008000800 */
[----:B------:R-:W-:-:S04]  /*0890*/  USHF.R.U32.HI UR6, URZ, UR15, UR6 ;  /* 0x0000000fff067299 */ /* 0x000fc80008011606 */
[----:B--2---:R-:W-:-:S07]  /*08a0*/  UIMAD.WIDE.U32 UR12, UR6, UR5, URZ ;  /* 0x00000005060c72a5 */ /* 0x004fce000f8e00ff */
[----:B------:R-:W-:Y:S01]  /*08b0*/  UMOV UR25, UR13 ;  /* 0x0000000d00197c82 */ /* 0x000fe20008000000 */
[----:B------:R-:W-:Y:S01]  /*08c0*/  UMOV UR12, URZ ;  /* 0x000000ff000c7c82 */ /* 0x000fe20008000000 */
[----:B------:R-:W-:Y:S02]  /*08d0*/  UIADD3 UR5, UPT, UPT, UR6, -UR25, URZ ;  /* 0x8000001906057290 */ /* 0x000fe4000fffe0ff */
[----:B------:R-:W2:Y:S01]  /*08e0*/  S2UR UR13, SR_CgaCtaId ;  /* 0x00000000000d79c3 */ /* 0x000ea20000008800 */
[----:B-1----:R-:W-:Y:S02]  /*08f0*/  UIMAD UR7, UR9, UR7, URZ ;  /* 0x00000007090772a4 */ /* 0x002fe4000f8e02ff */
[----:B------:R-:W-:Y:S02]  /*0900*/  USHF.R.U32.HI UR5, URZ, UR17, UR5 ;  /* 0x00000011ff057299 */ /* 0x000fe40008011605 */
[----:B------:R-:W-:Y:S02]  /*0910*/  USHF.R.S32.HI UR22, URZ, 0x1f, UR7 ;  /* 0x0000001fff167899 */ /* 0x000fe40008011407 */
[----:B------:R-:W-:-:S02]  /*0920*/  UIADD3 UR5, UPT, UPT, UR25, UR5, URZ ;  /* 0x0000000519057290 */ /* 0x000fc4000fffe0ff */
[----:B------:R-:W-:Y:S02]  /*0930*/  ULEA.HI UR22, UR22, UR7, URZ, 0x2 ;  /* 0x0000000716167291 */ /* 0x000fe4000f8f10ff */
[----:B------:R-:W-:-:S04]  /*0940*/  USHF.R.U32.HI UR10, URZ, UR16, UR5 ;  /* 0x00000010ff0a7299 */ /* 0x000fc80008011605 */
[----:B------:R-:W-:-:S03]  /*0950*/  UIADD3 UR10, UPT, UPT, -UR10, URZ, URZ ;  /* 0x000000ff0a0a7290 */ /* 0x000fc6000fffe1ff */
[----:B------:R-:W1:Y:S01]  /*0960*/  LDCU UR5, c[0x0][0x5cc] ;  /* 0x0000b980ff0577ac */ /* 0x000e620008000800 */
[----:B------:R-:W-:Y:S02]  /*0970*/  UIMAD UR4, UR10, UR4, UR6 ;  /* 0x000000040a0472a4 */ /* 0x000fe4000f8e0206 */
[----:B------:R-:W-:Y:S02]  /*0980*/  UIADD3 UR6, UPT, UPT, -UR6, URZ, URZ ;  /* 0x000000ff06067290 */ /* 0x000fe4000fffe1ff */
[----:B--2---:R-:W-:Y:S02]  /*0990*/  ULEA UR13, UR13, UR8, 0x18 ;  /* 0x000000080d0d7291 */ /* 0x004fe4000f8ec0ff */
[----:B-1----:R-:W-:-:S12]  /*09a0*/  UIMAD UR11, UR6, UR5, UR11 ;  /* 0x00000005060b72a4 */ /* 0x002fd8000f8e020b */
.L_x_20:
[----:B------:R-:W-:Y:S01]  /*09b0*/  USHF.L.U32 UR5, UR14, 0x1f, URZ ;  /* 0x0000001f0e057899 */ /* 0x000fe200080006ff */
[----:B------:R-:W-:Y:S01]  /*09c0*/  HFMA2 R2, -RZ, RZ, 0, -0.0078125 ;  /* 0x0000a000ff027431 */ /* 0x000fe200000001ff */
[----:B------:R-:W-:Y:S02]  /*09d0*/  ULEA UR6, UR12, UR13, 0x3 ;  /* 0x0000000d0c067291 */ /* 0x000fe4000f8e18ff */
[----:B------:R-:W-:Y:S02]  /*09e0*/  ULEA UR7, UR4, UR21, 0x2 ;  /* 0x0000001504077291 */ /* 0x000fe4000f8e10ff */
[----:B------:R-:W-:Y:S01]  /*09f0*/  MOV R0, UR5 ;  /* 0x0000000500007c02 */ /* 0x000fe20008000f00 */
[----:B------:R-:W-:Y:S02]  /*0a00*/  UIADD3 UR34, UP1, UPT, UR26, 0x40, URZ ;  /* 0x000000401a227890 */ /* 0x000fe4000ff3e0ff */
[----:B------:R-:W-:Y:S02]  /*0a10*/  UIADD3 UR32, UP0, UPT, UR26, 0xc0, URZ ;  /* 0x000000c01a207890 */ /* 0x000fe4000ff1e0ff */
[----:B----4-:R1:W2:Y:S01]  /*0a20*/  SYNCS.PHASECHK.TRANS64.TRYWAIT P2, [UR6+0x20], R0 ;  /* 0x00002000ff0075a7 */ /* 0x0102a20008041106 */
[----:B------:R-:W-:-:S02]  /*0a30*/  ULEA UR11, UR11, UR23, 0x8 ;  /* 0x000000170b0b7291 */ /* 0x000fc4000f8e40ff */
[----:B------:R-:W-:Y:S02]  /*0a40*/  UIADD3.X UR35, UPT, UPT, URZ, UR27, URZ, UP1, !UPT ;  /* 0x0000001bff237290 */ /* 0x000fe40008ffe4ff */
[----:B------:R-:W-:Y:S02]  /*0a50*/  UIADD3.X UR33, UPT, UPT, URZ, UR27, URZ, UP0, !UPT ;  /* 0x0000001bff217290 */ /* 0x000fe400087fe4ff */
[----:B------:R-:W-:Y:S01]  /*0a60*/  USHF.L.U32 UR7, UR7, 0x6, URZ ;  /* 0x0000000607077899 */ /* 0x000fe200080006ff */
[----:B------:R-:W-:-:S11]  /*0a70*/  UMOV UR30, URZ ;  /* 0x000000ff001e7c82 */ /* 0x000fd60008000000 */
.L_x_19:
[----:B---3--:R-:W-:Y:S02]  /*0a80*/  UIADD3 UR5, UPT, UPT, UR12, 0x1, URZ ;  /* 0x000000010c057890 */ /* 0x008fe4000fffe0ff */
[----:B------:R-:W-:Y:S02]  /*0a90*/  ULEA UR8, UR12, UR13, 0xd ;  /* 0x0000000d0c087291 */ /* 0x000fe4000f8e68ff */
[----:B------:R-:W-:Y:S02]  /*0aa0*/  ULEA UR6, UR12, UR21, 0x2 ;  /* 0x000000150c067291 */ /* 0x000fe4000f8e10ff */
[----:B------:R-:W-:Y:S02]  /*0ab0*/  UISETP.NE.AND UP1, UPT, UR5, 0x4, UPT ;  /* 0x000000040500788c */ /* 0x000fe4000bf25270 */
[----:B------:R-:W-:Y:S02]  /*0ac0*/  USHF.L.U32 UR10, UR30, 0x7, URZ ;  /* 0x000000071e0a7899 */ /* 0x000fe400080006ff */
[----:B------:R-:W-:-:S02]  /*0ad0*/  ULEA UR6, UR6, UR13, 0xd ;  /* 0x0000000d06067291 */ /* 0x000fc4000f8e68ff */
[----:B------:R-:W-:Y:S02]  /*0ae0*/  UIADD3 UR8, UPT, UPT, UR8, 0xc400, URZ ;  /* 0x0000c40008087890 */ /* 0x000fe4000fffe0ff */
[----:B------:R-:W-:Y:S02]  /*0af0*/  USEL UR4, URZ, 0x1, UP1 ;  /* 0x00000001ff047887 */ /* 0x000fe40008800000 */
[----:B------:R-:W-:Y:S02]  /*0b00*/  UISETP.GT.U32.AND UP0, UPT, UR30, 0x1e, UPT ;  /* 0x0000001e1e00788c */ /* 0x000fe4000bf04070 */
[----:B------:R-:W-:Y:S01]  /*0b10*/  ULEA UR9, UR12, UR13, 0x3 ;  /* 0x0000000d0c097291 */ /* 0x000fe2000f8e18ff */
[----:B--2-4-:R-:W-:Y:S11]  /*0b20*/  @P2 BRA `(.L_x_17) ;  /* 0x0000000000102947 */ /* 0x014ff60003800000 */
[----:B------:R-:W-:-:S06]  /*0b30*/  USHF.L.U32 UR12, UR14, 0x1f, URZ ;  /* 0x0000001f0e0c7899 */ /* 0x000fcc00080006ff */
[----:B-1----:R-:W-:-:S04]  /*0b40*/  MOV R0, UR12 ;  /* 0x0000000c00007c02 */ /* 0x002fc80008000f00 */
[----:B------:R-:W1:Y:S02]  /*0b50*/  SYNCS.PHASECHK.TRANS64.TRYWAIT P0, [UR9+0x20], R0 ;  /* 0x00002000ff0075a7 */ /* 0x000e640008001109 */
[----:B-1----:R-:W-:Y:S05]  /*0b60*/  @!P0 BRA `(.L_x_18) ;  /* 0x0000003400448947 */ /* 0x002fea0003800000 */
.L_x_17:
[----:B------:R-:W-:Y:S02]  /*0b70*/  ELECT P1, URZ, PT ;  /* 0x0000000000ff782f */ /* 0x000fe40003820000 */
[----:B------:R-:W-:Y:S01]  /*0b80*/  PLOP3.LUT P0, PT, PT, PT, UP0, 0x80, 0x8 ;  /* 0x000000000008781c */ /* 0x000fe20003f0f008 */
[----:B------:R-:W-:Y:S01]  /*0b90*/  ULOP3.LUT UR14, UR14, UR4, URZ, 0x3c, !UPT ;  /* 0x000000040e0e7292 */ /* 0x000fe2000f8e3cff */
[----:B------:R-:W-:Y:S01]  /*0ba0*/  PLOP3.LUT P2, PT, PT, PT, PT, 0x80, 0x8 ;  /* 0x000000000008781c */ /* 0x000fe20003f4f070 */
[----:B------:R-:W-:Y:S02]  /*0bb0*/  USEL UR12, UR5, URZ, UP1 ;  /* 0x000000ff050c7287 */ /* 0x000fe40008800000 */
[----:B------:R-:W-:Y:S02]  /*0bc0*/  UIADD3 UR4, UPT, UPT, UR6, 0x14400, URZ ;  /* 0x0001440006047890 */ /* 0x000fe4000fffe0ff */
[----:B------:R-:W-:Y:S02]  /*0bd0*/  @!UP0 USHF.L.U32 UR28, UR14, 0x1f, URZ ;  /* 0x0000001f0e1c8899 */ /* 0x000fe400080006ff */
[----:B------:R-:W-:Y:S01]  /*0be0*/  @!UP0 ULEA UR29, UR12, UR13, 0x3 ;  /* 0x0000000d0c1d8291 */ /* 0x000fe2000f8e18ff */
[----:B------:R-:W-:Y:S01]  /*0bf0*/  UMOV UR25, 0xf0000 ;  /* 0x000f000000197882 */ /* 0x000fe20000000000 */
[----:B------:R-:W-:-:S02]  /*0c00*/  UMOV UR5, UR9 ;  /* 0x0000000900057c82 */ /* 0x000fc40008000000 */
[----:B-1----:R-:W-:Y:S01]  /*0c10*/  IMAD.U32 R0, RZ, RZ, UR28 ;  /* 0x0000001cff007e24 */ /* 0x002fe2000f8e00ff */
[----:B------:R-:W-:Y:S01]  /*0c20*/  UMOV UR6, UR10 ;  /* 0x0000000a00067c82 */ /* 0x000fe20008000000 */
[----:B------:R3:W-:Y:S01]  /*0c30*/  @P1 SYNCS.ARRIVE.TRANS64 RZ, [UR9], R2 ;  /* 0x00000002ffff19a7 */ /* 0x0007e20008000009 */
[----:B------:R3:W-:Y:S01]  /*0c40*/  UTMALDG.2D [UR8], [UR34], desc[URZ] ;  /* 0x0000ff08220075b4 */ /* 0x0007e20008009000 */
[----:B------:R-:W-:-:S04]  /*0c50*/  UIADD3 UR30, UPT, UPT, UR30, 0x1, URZ ;  /* 0x000000011e1e7890 */ /* 0x000fc8000fffe0ff */
[----:B------:R-:W-:Y:S01]  /*0c60*/  UISETP.NE.AND UP0, UPT, UR30, 0x20, UPT ;  /* 0x000000201e00788c */ /* 0x000fe2000bf05270 */
[----:B------:R3:W-:Y:S01]  /*0c70*/  UTMALDG.2D.MULTICAST [UR4], [UR32], UR25, desc[URZ] ;  /* 0x0000ff04200073b4 */ /* 0x0007e20008009819 */
[----:B------:R3:W4:Y:S07]  /*0c80*/  @!P0 SYNCS.PHASECHK.TRANS64.TRYWAIT P2, [UR29+0x20], R0 ;  /* 0x00002000ff0085a7 */ /* 0x00072e000804111d */
[----:B------:R-:W-:Y:S05]  /*0c90*/  BRA.U UP0, `(.L_x_19) ;  /* 0xfffffffd00787547 */ /* 0x000fea000b83ffff */
[----:B---3--:R-:W1:Y:S01]  /*0ca0*/  LDCU.64 UR4, c[0x0][0x5c0] ;  /* 0x0000b800ff0477ac */ /* 0x008e620008000a00 */
[----:B------:R-:W-:-:S04]  /*0cb0*/  ULEA.HI.SX32 UR24, UR22, UR24, 0x1e ;  /* 0x0000001816187291 */ /* 0x000fc8000f8ff2ff */
[----:B------:R-:W-:Y:S02]  /*0cc0*/  UISETP.GE.AND UP0, UPT, UR24, 0x100, UPT ;  /* 0x000001001800788c */ /* 0x000fe4000bf06270 */
[----:B-1----:R-:W-:Y:S01]  /*0cd0*/  UIMAD.WIDE.U32 UR6, UR24, UR5, URZ ;  /* 0x00000005180672a5 */ /* 0x002fe2000f8e00ff */
[----:B------:R-:W1:Y:S03]  /*0ce0*/  LDCU UR5, c[0x0][0x5d0] ;  /* 0x0000ba00ff0577ac */ /* 0x000e660008000800 */
[----:B------:R-:W-:-:S04]  /*0cf0*/  UIADD3 UR6, UPT, UPT, UR24, -UR7, URZ ;  /* 0x8000000718067290 */ /* 0x000fc8000fffe0ff */
[----:B------:R-:W-:-:S04]  /*0d00*/  USHF.R.U32.HI UR6, URZ, UR20, UR6 ;  /* 0x00000014ff067299 */ /* 0x000fc80008011606 */
[----:B------:R-:W-:-:S04]  /*0d10*/  UIADD3 UR6, UPT, UPT, UR7, UR6, URZ ;  /* 0x0000000607067290 */ /* 0x000fc8000fffe0ff */
[----:B------:R-:W-:-:S04]  /*0d20*/  USHF.R.U32.HI UR11, URZ, UR19, UR6 ;  /* 0x00000013ff0b7299 */ /* 0x000fc80008011606 */
[----:B------:R-:W-:-:S04]  /*0d30*/  UIADD3 UR11, UPT, UPT, -UR11, URZ, URZ ;  /* 0x000000ff0b0b7290 */ /* 0x000fc8000fffe1ff */
[----:B------:R-:W-:-:S04]  /*0d40*/  UIMAD UR11, UR4, UR11, UR24 ;  /* 0x0000000b040b72a4 */ /* 0x000fc8000f8e0218 */
[----:B-1----:R-:W-:Y:S01]  /*0d50*/  UIMAD.WIDE.U32 UR6, UR11, UR5, URZ ;  /* 0x000000050b0672a5 */ /* 0x002fe2000f8e00ff */
[----:B------:R-:W1:Y:S03]  /*0d60*/  LDCU.64 UR4, c[0x0][0x5d8] ;  /* 0x0000bb00ff0477ac */ /* 0x000e660008000a00 */
[----:B------:R-:W-:-:S04]  /*0d70*/  UIADD3 UR6, UPT, UPT, UR11, -UR7, URZ ;  /* 0x800000070b067290 */ /* 0x000fc8000fffe0ff */
[----:B------:R-:W-:-:S04]  /*0d80*/  USHF.R.U32.HI UR6, URZ, UR18, UR6 ;  /* 0x00000012ff067299 */ /* 0x000fc80008011606 */
[----:B------:R-:W-:Y:S01]  /*0d90*/  UIADD3 UR6, UPT, UPT, UR7, UR6, URZ ;  /* 0x0000000607067290 */ /* 0x000fe2000fffe0ff */
[----:B------:R-:W2:Y:S03]  /*0da0*/  LDCU UR7, c[0x0][0x5cc] ;  /* 0x0000b980ff0777ac */ /* 0x000ea60008000800 */
[----:B------:R-:W-:-:S04]  /*0db0*/  USHF.R.U32.HI UR6, URZ, UR15, UR6 ;  /* 0x0000000fff067299 */ /* 0x000fc80008011606 */
[----:B-1----:R-:W-:Y:S02]  /*0dc0*/  UIMAD.WIDE.U32 UR8, UR6, UR5, URZ ;  /* 0x00000005060872a5 */ /* 0x002fe4000f8e00ff */
[----:B------:R-:W-:Y:S02]  /*0dd0*/  UIADD3 UR8, UPT, UPT, -UR6, URZ, URZ ;  /* 0x000000ff06087290 */ /* 0x000fe4000fffe1ff */
[----:B------:R-:W-:-:S04]  /*0de0*/  UIADD3 UR5, UPT, UPT, UR6, -UR9, URZ ;  /* 0x8000000906057290 */ /* 0x000fc8000fffe0ff */
[----:B------:R-:W-:Y:S02]  /*0df0*/  USHF.R.U32.HI UR5, URZ, UR17, UR5 ;  /* 0x00000011ff057299 */ /* 0x000fe40008011605 */
[----:B--2---:R-:W-:Y:S02]  /*0e00*/  UIMAD UR11, UR7, UR8, UR11 ;  /* 0x00000008070b72a4 */ /* 0x004fe4000f8e020b */
[----:B------:R-:W-:-:S04]  /*0e10*/  UIADD3 UR5, UPT, UPT, UR9, UR5, URZ ;  /* 0x0000000509057290 */ /* 0x000fc8000fffe0ff */
[----:B------:R-:W-:-:S04]  /*0e20*/  USHF.R.U32.HI UR5, URZ, UR16, UR5 ;  /* 0x00000010ff057299 */ /* 0x000fc80008011605 */
[----:B------:R-:W-:-:S04]  /*0e30*/  UIADD3 UR5, UPT, UPT, -UR5, URZ, URZ ;  /* 0x000000ff05057290 */ /* 0x000fc8000fffe1ff */
[----:B------:R-:W-:Y:S01]  /*0e40*/  UIMAD UR4, UR4, UR5, UR6 ;  /* 0x00000005040472a4 */ /* 0x000fe2000f8e0206 */
[----:B------:R-:W-:Y:S11]  /*0e50*/  BRA.U !UP0, `(.L_x_20) ;  /* 0xfffffff908d47547 */ /* 0x000ff6000b83ffff */
.L_x_16:
[----:B------:R-:W-:Y:S01]  /*0e60*/  UISETP.NE.AND UP0, UPT, UR12, 0x3, UPT ;  /* 0x000000030c00788c */ /* 0x000fe2000bf05270 */
[----:B------:R-:W5:Y:S01]  /*0e70*/  S2UR UR13, SR_CgaCtaId ;  /* 0x00000000000d79c3 */ /* 0x000f620000008800 */
[----:B-1----:R-:W-:Y:S01]  /*0e80*/  UIADD3 UR6, UPT, UPT, UR12, 0x2, URZ ;  /* 0x000000020c067890 */ /* 0x002fe2000fffe0ff */
[----:B------:R-:W-:-:S03]  /*0e90*/  UMOV UR4, 0x400 ;  /* 0x0000040000047882 */ /* 0x000fc60000000000 */
[----:B------:R-:W-:-:S04]  /*0ea0*/  USEL UR6, UR6, 0x1, UP0 ;  /* 0x0000000106067887 */ /* 0x000fc80008000000 */
[----:B------:R-:W-:Y:S02]  /*0eb0*/  UISETP.NE.AND UP0, UPT, UR6, 0x4, UPT ;  /* 0x000000040600788c */ /* 0x000fe4000bf05270 */
[----:B------:R-:W-:Y:S02]  /*0ec0*/  UIADD3 UR6, UPT, UPT, UR6, 0x1, URZ ;  /* 0x0000000106067890 */ /* 0x000fe4000fffe0ff */
[----:B------:R-:W-:Y:S02]  /*0ed0*/  UISETP.EQ.XOR UP1, UPT, UR12, 0x3, !UP0 ;  /* 0x000000030c00788c */ /* 0x000fe4000c722a70 */
[----:B------:R-:W-:-:S04]  /*0ee0*/  USEL UR6, UR6, 0x1, UP0 ;  /* 0x0000000106067887 */ /* 0x000fc80008000000 */
[----:B------:R-:W-:Y:S02]  /*0ef0*/  UISETP.EQ.XOR UP1, UPT, UR6, 0x4, UP1 ;  /* 0x000000040600788c */ /* 0x000fe40008f22a70 */
[----:B------:R-:W-:Y:S02]  /*0f00*/  UISETP.NE.AND UP0, UPT, UR6, 0x4, UPT ;  /* 0x000000040600788c */ /* 0x000fe4000bf05270 */
[----:B------:R-:W-:Y:S02]  /*0f10*/  USEL UR5, URZ, 0x1, !UP1 ;  /* 0x00000001ff057887 */ /* 0x000fe4000c800000 */
[----:B-----5:R-:W-:Y:S02]  /*0f20*/  ULEA UR4, UR13, UR4, 0x18 ;  /* 0x000000040d047291 */ /* 0x020fe4000f8ec0ff */
[----:B------:R-:W-:Y:S02]  /*0f30*/  ULOP3.LUT UR5, UR14, UR5, URZ, 0x3c, !UPT ;  /* 0x000000050e057292 */ /* 0x000fe4000f8e3cff */
[----:B------:R-:W-:-:S02]  /*0f40*/  USEL UR6, UR6, URZ, UP0 ;  /* 0x000000ff06067287 */ /* 0x000fc40008000000 */
[----:B------:R-:W-:Y:S02]  /*0f50*/  USHF.L.U32 UR5, UR5, 0x1f, URZ ;  /* 0x0000001f05057899 */ /* 0x000fe400080006ff */
[----:B------:R-:W-:-:S04]  /*0f60*/  ULEA UR4, UR6, UR4, 0x3 ;  /* 0x0000000406047291 */ /* 0x000fc8000f8e18ff */
[----:B------:R-:W-:-:S05]  /*0f70*/  MOV R0, UR5 ;  /* 0x0000000500007c02 */ /* 0x000fca0008000f00 */
[----:B------:R-:W1:Y:S02]  /*0f80*/  SYNCS.PHASECHK.TRANS64.TRYWAIT P0, [UR4+0x20], R0 ;  /* 0x00002000ff0075a7 */ /* 0x000e640008001104 */
[----:B-1----:R-:W-:Y:S05]  /*0f90*/  @!P0 BRA `(.L_x_21) ;  /* 0x0000003000588947 */ /* 0x002fea0003800000 */
.L_x_47:
[----:B------:R-:W-:-:S13]  /*0fa0*/  ELECT P0, URZ, PT ;  /* 0x0000000000ff782f */ /* 0x000fda0003800000 */
[----:B-1----:R-:W-:-:S04]  /*0fb0*/  @P0 MOV R0, 0xa000 ;  /* 0x0000a00000000802 */ /* 0x002fc80000000f00 */
[----:B------:R1:W-:Y:S03]  /*0fc0*/  @P0 SYNCS.ARRIVE.TRANS64 RZ, [UR4], R0 ;  /* 0x00000000ffff09a7 */ /* 0x0003e60008000004 */
.L_x_15:
[----:B------:R-:W-:-:S13]  /*0fd0*/  ISETP.NE.AND P0, PT, R71, 0x4, PT ;  /* 0x000000044700780c */ /* 0x000fda0003f05270 */
[----:B------:R-:W-:Y:S05]  /*0fe0*/  @P0 BRA `(.L_x_22) ;  /* 0x00000008001c0947 */ /* 0x000fea0003800000 */
[----:B------:R-:W5:Y:S08]  /*0ff0*/  S2UR UR14, SR_CTAID.Z ;  /* 0x00000000000e79c3 */ /* 0x000f700000002700 */
[----:B------:R-:W-:Y:S01]  /*1000*/  BAR.SYNC.DEFER_BLOCKING 0x2, 0xa0 ;  /* 0x0082800000007b1d */ /* 0x000fe20000010000 */
[----:B------:R-:W-:Y:S01]  /*1010*/  USHF.R.S32.HI UR21, URZ, 0x1f, UR13 ;  /* 0x0000001fff157899 */ /* 0x000fe2000801140d */
[----:B------:R-:W-:Y:S01]  /*1020*/  HFMA2 R4, -RZ, RZ, 0, 5.9604644775390625e-08 ;  /* 0x00000001ff047431 */ /* 0x000fe200000001ff */
[----:B------:R-:W-:-:S02]  /*1030*/  MOV R7, 0x1 ;  /* 0x0000000100077802 */ /* 0x000fc40000000f00 */
[----:B------:R-:W-:Y:S01]  /*1040*/  ULEA.HI UR21, UR21, UR13, URZ, 0x2 ;  /* 0x0000000d15157291 */ /* 0x000fe2000f8f10ff */
[----:B-1----:R-:W-:-:S03]  /*1050*/  UMOV UR4, 0x1 ;  /* 0x0000000100047882 */ /* 0x002fc60000000000 */
[----:B------:R-:W-:-:S04]  /*1060*/  ULOP3.LUT UR21, UR21, 0xfffffffc, URZ, 0xc0, !UPT ;  /* 0xfffffffc15157892 */ /* 0x000fc8000f8ec0ff */
[----:B------:R-:W-:-:S04]  /*1070*/  UIADD3 UR21, UPT, UPT, -UR21, UR13, URZ ;  /* 0x0000000d15157290 */ /* 0x000fc8000fffe1ff */
[----:B------:R-:W-:Y:S02]  /*1080*/  USHF.L.U32 UR21, UR4, UR21, URZ ;  /* 0x0000001504157299 */ /* 0x000fe400080006ff */
[----:B-----5:R-:W-:-:S09]  /*1090*/  UISETP.GT.U32.AND UP0, UPT, UR14, 0xff, UPT ;  /* 0x000000ff0e00788c */ /* 0x020fd2000bf04070 */
[----:B------:R-:W-:Y:S05]  /*10a0*/  BRA.U UP0, `(.L_x_23) ;  /* 0x0000000500b47547 */ /* 0x000fea000b800000 */
[----:B------:R-:W-:Y:S01]  /*10b0*/  UMOV UR4, 0x400 ;  /* 0x0000040000047882 */ /* 0x000fe20000000000 */
[----:B------:R-:W1:Y:S01]  /*10c0*/  LDCU UR7, c[0x0][0x374] ;  /* 0x00006e80ff0777ac */ /* 0x000e620008000800 */
[----:B------:R-:W-:Y:S01]  /*10d0*/  MOV R7, 0x1 ;  /* 0x0000000100077802 */ /* 0x000fe20000000f00 */
[----:B------:R-:W-:Y:S01]  /*10e0*/  ULEA UR4, UR13, UR4, 0x18 ;  /* 0x000000040d047291 */ /* 0x000fe2000f8ec0ff */
[----:B------:R-:W1:Y:S01]  /*10f0*/  LDCU UR6, c[0x0][0x370] ;  /* 0x00006e00ff0677ac */ /* 0x000e620008000800 */
[----:B------:R-:W5:Y:S07]  /*1100*/  LDCU UR5, c[0x0][0x378] ;  /* 0x00006f00ff0577ac */ /* 0x000f6e0008000800 */
[----:B------:R-:W4:Y:S01]  /*1110*/  LDS R0, [UR4+0x68] ;  /* 0x00006804ff007984 */ /* 0x000f220008000800 */
[----:B------:R-:W-:Y:S01]  /*1120*/  UMOV UR42, 0x4402010 ;  /* 0x04402010002a7882 */ /* 0x000fe20000000000 */
[----:B------:R-:W-:-:S02]  /*1130*/  UIADD3 UR10, UPT, UPT, UR4, 0xc400, URZ ;  /* 0x0000c400040a7890 */ /* 0x000fc4000fffe0ff */
[----:B------:R-:W-:Y:S02]  /*1140*/  UIADD3 UR11, UPT, UPT, UR4, 0x14400, URZ ;  /* 0x00014400040b7890 */ /* 0x000fe4000fffe0ff */
[----:B------:R-:W-:Y:S02]  /*1150*/  USEL UR43, URZ, 0x4000, UP6 ;  /* 0x00004000ff2b7887 */ /* 0x000fe4000b000000 */
[----:B------:R-:W-:Y:S02]  /*1160*/  USEL UR42, UR42, 0x4400010, !UP5 ;  /* 0x044000102a2a7887 */ /* 0x000fe4000e800000 */
[----:B------:R-:W-:Y:S02]  /*1170*/  USHF.R.U32.HI UR10, URZ, 0x4, UR10 ;  /* 0x00000004ff0a7899 */ /* 0x000fe4000801160a */
[----:B-1----:R-:W-:Y:S02]  /*1180*/  UIMAD UR6, UR7, UR6, URZ ;  /* 0x00000006070672a4 */ /* 0x002fe4000f8e02ff */
[----:B------:R-:W-:-:S02]  /*1190*/  USHF.R.U32.HI UR11, URZ, 0x4, UR11 ;  /* 0x00000004ff0b7899 */ /* 0x000fc4000801160b */
[----:B-----5:R-:W-:Y:S02]  /*11a0*/  UIMAD UR5, UR6, UR5, URZ ;  /* 0x00000005060572a4 */ /* 0x020fe4000f8e02ff */
[----:B------:R-:W-:Y:S02]  /*11b0*/  UIADD3 UR43, UPT, UPT, UR43, UR42, URZ ;  /* 0x0000002a2b2b7290 */ /* 0x000fe4000fffe0ff */
[----:B------:R-:W-:Y:S02]  /*11c0*/  ULOP3.LUT UR23, UR21, 0xf, URZ, 0xfc, !UPT ;  /* 0x0000000f15177892 */ /* 0x000fe4000f8efcff */
[----:B------:R-:W-:Y:S02]  /*11d0*/  ULOP3.LUT UR10, UR10, 0x3fc0, URZ, 0xc0, !UPT ;  /* 0x00003fc00a0a7892 */ /* 0x000fe4000f8ec0ff */
[----:B------:R-:W-:Y:S02]  /*11e0*/  ULOP3.LUT UR11, UR11, 0x3fc0, URZ, 0xc0, !UPT ;  /* 0x00003fc00b0b7892 */ /* 0x000fe4000f8ec0ff */
[----:B------:R-:W-:-:S02]  /*11f0*/  USHF.R.S32.HI UR32, URZ, 0x1f, UR5 ;  /* 0x0000001fff207899 */ /* 0x000fc40008011405 */
[----:B------:R-:W-:Y:S02]  /*1200*/  ULOP3.LUT UR21, UR21, 0xffff, URZ, 0xc0, !UPT ;  /* 0x0000ffff15157892 */ /* 0x000fe4000f8ec0ff */
[----:B------:R-:W-:Y:S02]  /*1210*/  ULOP3.LUT UR23, UR23, 0xffff, URZ, 0xc0, !UPT ;  /* 0x0000ffff17177892 */ /* 0x000fe4000f8ec0ff */
[----:B------:R-:W-:Y:S02]  /*1220*/  ULOP3.LUT UR10, UR10, 0x10000, URZ, 0xfc, !UPT ;  /* 0x000100000a0a7892 */ /* 0x000fe4000f8efcff */
[----:B------:R-:W-:Y:S02]  /*1230*/  ULOP3.LUT UR11, UR11, 0x10000, URZ, 0xfc, !UPT ;  /* 0x000100000b0b7892 */ /* 0x000fe4000f8efcff */
[----:B------:R-:W-:Y:S01]  /*1240*/  ULEA.HI UR32, UR32, UR5, URZ, 0x2 ;  /* 0x0000000520207291 */ /* 0x000fe2000f8f10ff */
[----:B------:R-:W-:Y:S01]  /*1250*/  UMOV UR31, URZ ;  /* 0x000000ff001f7c82 */ /* 0x000fe20008000000 */
[----:B------:R-:W-:Y:S01]  /*1260*/  UMOV UR29, URZ ;  /* 0x000000ff001d7c82 */ /* 0x000fe20008000000 */
[----:B----4-:R-:W-:Y:S01]  /*1270*/  R2UR UR33, R0 ;  /* 0x00000000002172ca */ /* 0x010fe200000e0000 */
[----:B------:R-:W-:Y:S01]  /*1280*/  UMOV UR27, URZ ;  /* 0x000000ff001b7c82 */ /* 0x000fe20008000000 */
[----:B------:R-:W-:Y:S01]  /*1290*/  UMOV UR42, URZ ;  /* 0x000000ff002a7c82 */ /* 0x000fe20008000000 */
[----:B------:R-:W-:Y:S01]  /*12a0*/  UMOV UR38, URZ ;  /* 0x000000ff00267c82 */ /* 0x000fe20008000000 */
[----:B------:R-:W-:Y:S01]  /*12b0*/  UMOV UR39, UR43 ;  /* 0x0000002b00277c82 */ /* 0x000fe20008000000 */
[----:B------:R-:W-:Y:S01]  /*12c0*/  UMOV UR36, URZ ;  /* 0x000000ff00247c82 */ /* 0x000fe20008000000 */
[----:B------:R-:W-:Y:S01]  /*12d0*/  UMOV UR37, UR43 ;  /* 0x0000002b00257c82 */ /* 0x000fe20008000000 */
[----:B------:R-:W-:Y:S01]  /*12e0*/  UMOV UR34, URZ ;  /* 0x000000ff00227c82 */ /* 0x000fe20008000000 */
[----:B------:R-:W-:-:S07]  /*12f0*/  UMOV UR35, UR43 ;  /* 0x0000002b00237c82 */ /* 0x000fce0008000000 */
.L_x_28:
[----:B------:R-:W-:Y:S01]  /*1300*/  USHF.L.U32 UR5, UR29, 0x1f, URZ ;  /* 0x0000001f1d057899 */ /* 0x000fe200080006ff */
[----:B------:R-:W-:Y:S01]  /*1310*/  SHF.L.U32 R2, R7, 0x1f, RZ ;  /* 0x0000001f07027819 */ /* 0x000fe200000006ff */
[----:B------:R-:W-:Y:S02]  /*1320*/  ULEA UR6, UR27, UR4, 0x3 ;  /* 0x000000041b067291 */ /* 0x000fe4000f8e18ff */
[----:B-1----:R-:W-:Y:S02]  /*1330*/  ULEA UR7, UR31, UR4, 0x3 ;  /* 0x000000041f077291 */ /* 0x002fe4000f8e18ff */
[----:B----4-:R-:W-:Y:S01]  /*1340*/  MOV R0, UR5 ;  /* 0x0000000500007c02 */ /* 0x010fe20008000f00 */
[----:B------:R-:W-:Y:S02]  /*1350*/  ULEA UR9, UR31, UR33, 0x14 ;  /* 0x000000211f097291 */ /* 0x000fe4000f8ea0ff */
[----:B------:R-:W-:Y:S02]  /*1360*/  ULEA.HI.SX32 UR14, UR32, UR14, 0x1e ;  /* 0x0000000e200e7291 */ /* 0x000fe4000f8ff2ff */
[----:B-----5:R1:W4:Y:S01]  /*1370*/  SYNCS.PHASECHK.TRANS64.TRYWAIT P1, [UR6], R0 ;  /* 0x00000000ff0075a7 */ /* 0x0203220008021106 */
[----:B------:R-:W-:Y:S01]  /*1380*/  UPLOP3.LUT UP2, UPT, UPT, UPT, UPT, 0x40, 0x4 ;  /* 0x000000000004789c */ /* 0x000fe20003f4e870 */
[----:B------:R-:W5:Y:S02]  /*1390*/  SYNCS.PHASECHK.TRANS64.TRYWAIT P0, [UR7+0x50], R2 ;  /* 0x00005002ff0075a7 */ /* 0x000f640008001107 */
[----:B-1--45:R-:W-:Y:S08]  /*13a0*/  @!P0 BRA `(.L_x_24) ;  /* 0x0000002c00748947 */ /* 0x032ff00003800000 */
.L_x_49:
[----:B------:R-:W-:-:S05]  /*13b0*/  UMOV UR25, URZ ;  /* 0x000000ff00197c82 */ /* 0x000fca0008000000 */
.L_x_27:
[----:B------:R-:W-:Y:S02]  /*13c0*/  UIADD3 UR12, UPT, UPT, UR27, 0x1, URZ ;  /* 0x000000011b0c7890 */ /* 0x000fe4000fffe0ff */
[----:B------:R-:W-:Y:S02]  /*13d0*/  UISETP.GT.U32.AND UP0, UPT, UR25, 0x1e, UPT ;  /* 0x0000001e1900788c */ /* 0x000fe4000bf04070 */
[----:B----4-:R-:W-:Y:S02]  /*13e0*/  ULEA UR46, UR27, UR11, 0xb ;  /* 0x0000000b1b2e7291 */ /* 0x010fe4000f8e58ff */
[----:B------:R-:W-:Y:S02]  /*13f0*/  ULEA UR44, UR27, UR10, 0x9 ;  /* 0x0000000a1b2c7291 */ /* 0x000fe4000f8e48ff */
[----:B------:R-:W-:Y:S01]  /*1400*/  ULEA UR5, UR27, UR4, 0x3 ;  /* 0x000000041b057291 */ /* 0x000fe2000f8e18ff */
[----:B------:R-:W-:Y:S01]  /*1410*/  PLOP3.LUT P0, PT, PT, PT, UP0, 0x80, 0x8 ;  /* 0x000000000008781c */ /* 0x000fe20003f0f008 */
[----:B------:R-:W-:Y:S02]  /*1420*/  UISETP.NE.AND UP1, UPT, UR12, 0x4, UPT ;  /* 0x000000040c00788c */ /* 0x000fe4000bf25270 */
[----:B------:R-:W-:Y:S02]  /*1430*/  UIADD3 UR40, UPT, UPT, UR46, 0x2, URZ ;  /* 0x000000022e287890 */ /* 0x000fe4000fffe0ff */
[----:B------:R-:W-:Y:S02]  /*1440*/  UIADD3 UR30, UPT, UPT, UR44, 0x2, URZ ;  /* 0x000000022c1e7890 */ /* 0x000fe4000fffe0ff */
[----:B------:R-:W-:Y:S02]  /*1450*/  UIADD3 UR28, UPT, UPT, UR46, 0x4, URZ ;  /* 0x000000042e1c7890 */ /* 0x000fe4000fffe0ff */
[----:B------:R-:W-:Y:S02]  /*1460*/  UIADD3 UR26, UPT, UPT, UR44, 0x4, URZ ;  /* 0x000000042c1a7890 */ /* 0x000fe4000fffe0ff */
[----:B------:R-:W-:Y:S02]  /*1470*/  UIADD3 UR6, UPT, UPT, UR46, 0x6, URZ ;  /* 0x000000062e067890 */ /* 0x000fe4000fffe0ff */
[----:B------:R-:W-:Y:S02]  /*1480*/  UIADD3 UR8, UPT, UPT, UR44, 0x6, URZ ;  /* 0x000000062c087890 */ /* 0x000fe4000fffe0ff */
[----:B------:R-:W-:Y:S02]  /*1490*/  UIADD3 UR24, UPT, UPT, UR5, 0x20, URZ ;  /* 0x0000002005187890 */ /* 0x000fe4000fffe0ff */
[----:B------:R-:W-:Y:S02]  /*14a0*/  USEL UR22, URZ, 0x1, UP1 ;  /* 0x00000001ff167887 */ /* 0x000fe40008800000 */
[----:B------:R-:W-:Y:S01]  /*14b0*/  USEL UR27, UR12, URZ, UP1 ;  /* 0x000000ff0c1b7287 */ /* 0x000fe20008800000 */
[----:B------:R-:W-:Y:S01]  /*14c0*/  UMOV UR47, 0x40004040 ;  /* 0x40004040002f7882 */ /* 0x000fe20000000000 */
[----:B------:R-:W-:Y:S01]  /*14d0*/  UMOV UR45, 0x40004040 ;  /* 0x40004040002d7882 */ /* 0x000fe20000000000 */
[----:B------:R-:W-:Y:S01]  /*14e0*/  UMOV UR41, 0x40004040 ;  /* 0x4000404000297882 */ /* 0x000fe20000000000 */
[----:B-----5:R-:W-:Y:S08]  /*14f0*/  @P1 BRA `(.L_x_25) ;  /* 0x0000000000101947 */ /* 0x020ff00003800000 */
[----:B------:R-:W-:Y:S06]  /*1500*/  USHF.L.U32 UR12, UR29, 0x1f, URZ ;  /* 0x0000001f1d0c7899 */ /* 0x000fec00080006ff */
[----:B-1----:R-:W-:Y:S04]  /*1510*/  MOV R0, UR12 ;  /* 0x0000000c00007c02 */ /* 0x002fe80008000f00 */
[----:B------:R-:W1:Y:S02]  /*1520*/  SYNCS.PHASECHK.TRANS64.TRYWAIT P1, [UR5], R0 ;  /* 0x00000000ff0075a7 */ /* 0x000e640008021105 */
[----:B-1----:R-:W-:Y:S05]  /*1530*/  @!P1 BRA `(.L_x_26) ;  /* 0x0000002c002c9947 */ /* 0x002fea0003800000 */
.L_x_25:
[----:B------:R-:W-:Y:S01]  /*1540*/  ULOP3.LUT UR29, UR29, UR22, URZ, 0x3c, !UPT ;  /* 0x000000161d1d7292 */ /* 0x000fe2000f8e3cff */
[----:B------:R-:W-:Y:S01]  /*1550*/  PLOP3.LUT P1, PT, PT, PT, PT, 0x80, 0x8 ;  /* 0x000000000008781c */ /* 0x000fe20003f2f070 */
[----:B------:R-:W-:Y:S01]  /*1560*/  UIADD3 UR25, UPT, UPT, UR25, 0x1, URZ ;  /* 0x0000000119197890 */ /* 0x000fe2000fffe0ff */
[----:B------:R4:W-:Y:S01]  /*1570*/  UTCQMMA gdesc[UR44], gdesc[UR46], tmem[UR9], tmem[UR42], idesc[UR43], UP2 ;  /* 0x00ff2a2e2c0075ea */ /* 0x0009e20009000309 */
[----:B------:R-:W-:Y:S02]  /*1580*/  @!UP0 USHF.L.U32 UR5, UR29, 0x1f, URZ ;  /* 0x0000001f1d058899 */ /* 0x000fe400080006ff */
[----:B------:R-:W-:Y:S01]  /*1590*/  UPLOP3.LUT UP2, UPT, UPT, UPT, UPT, 0x80, 0x8 ;  /* 0x000000000008789c */ /* 0x000fe20003f4f070 */
[----:B------:R-:W-:Y:S01]  /*15a0*/  UMOV UR54, UR6 ;  /* 0x0000000600367c82 */ /* 0x000fe20008000000 */
[----:B------:R-:W-:Y:S02]  /*15b0*/  @!UP0 ULEA UR6, UR27, UR4, 0x3 ;  /* 0x000000041b068291 */ /* 0x000fe4000f8e18ff */
[----:B-1----:R-:W-:Y:S01]  /*15c0*/  MOV R0, UR5 ;  /* 0x0000000500007c02 */ /* 0x002fe20008000f00 */
[----:B------:R-:W-:Y:S01]  /*15d0*/  UMOV UR48, UR30 ;  /* 0x0000001e00307c82 */ /* 0x000fe20008000000 */
[----:B------:R-:W-:Y:S01]  /*15e0*/  UMOV UR49, 0x40004040 ;  /* 0x4000404000317882 */ /* 0x000fe20000000000 */
[----:B------:R-:W-:Y:S01]  /*15f0*/  UMOV UR50, UR28 ;  /* 0x0000001c00327c82 */ /* 0x000fe20008000000 */
[----:B------:R-:W-:Y:S01]  /*1600*/  UMOV UR51, 0x40004040 ;  /* 0x4000404000337882 */ /* 0x000fe20000000000 */
[----:B------:R-:W-:Y:S01]  /*1610*/  UMOV UR52, UR26 ;  /* 0x0000001a00347c82 */ /* 0x000fe20008000000 */
[----:B------:R-:W-:Y:S01]  /*1620*/  UMOV UR53, 0x40004040 ;  /* 0x4000404000357882 */ /* 0x000fe20000000000 */
[----:B------:R4:W-:Y:S01]  /*1630*/  UTCQMMA gdesc[UR48], gdesc[UR40], tmem[UR9], tmem[UR38], idesc[UR39], UPT ;  /* 0x00ff2628300075ea */ /* 0x0009e2000b800309 */
[----:B------:R-:W-:Y:S01]  /*1640*/  UMOV UR55, 0x40004040 ;  /* 0x4000404000377882 */ /* 0x000fe20000000000 */
[----:B------:R-:W-:Y:S01]  /*1650*/  UMOV UR56, UR8 ;  /* 0x0000000800387c82 */ /* 0x000fe20008000000 */
[----:B------:R-:W-:Y:S01]  /*1660*/  UMOV UR57, 0x40004040 ;  /* 0x4000404000397882 */ /* 0x000fe20000000000 */
[----:B------:R4:W-:Y:S01]  /*1670*/  UTCQMMA gdesc[UR52], gdesc[UR50], tmem[UR9], tmem[UR36], idesc[UR37], UPT ;  /* 0x00ff2432340075ea */ /* 0x0009e2000b800309 */
[----:B------:R4:W-:Y:S01]  /*1680*/  UTCQMMA gdesc[UR56], gdesc[UR54], tmem[UR9], tmem[UR34], idesc[UR35], UPT ;  /* 0x00ff2236380075ea */ /* 0x0009e2000b800309 */
[----:B------:R4:W-:Y:S01]  /*1690*/  UTCBAR.MULTICAST [UR24], URZ, UR23 ;  /* 0x000000ff180073e9 */ /* 0x0009e20008000817 */
[----:B------:R4:W5:Y:S01]  /*16a0*/  @!P0 SYNCS.PHASECHK.TRANS64.TRYWAIT P1, [UR6], R0 ;  /* 0x00000000ff0085a7 */ /* 0x0009620008021106 */
[----:B------:R-:W-:Y:S09]  /*16b0*/  UISETP.NE.AND UP0, UPT, UR25, 0x20, UPT ;  /* 0x000000201900788c */ /* 0x000ff2000bf05270 */
[----:B------:R-:W-:Y:S05]  /*16c0*/  BRA.U UP0, `(.L_x_27) ;  /* 0xfffffffd003c7547 */ /* 0x000fea000b83ffff */
[----:B------:R-:W-:Y:S02]  /*16d0*/  UIADD3 UR7, UPT, UPT, UR7, 0x40, URZ ;  /* 0x0000004007077890 */ /* 0x000fe4000fffe0ff */
[----:B------:R-:W-:-:S04]  /*16e0*/  UIADD3 UR31, UPT, UPT, UR31, 0x1, URZ ;  /* 0x000000011f1f7890 */ /* 0x000fc8000fffe0ff */
[----:B------:R-:W-:-:S03]  /*16f0*/  UISETP.NE.AND UP0, UPT, UR31, 0x2, UPT ;  /* 0x000000021f00788c */ /* 0x000fc6000bf05270 */
[----:B------:R1:W-:Y:S01]  /*1700*/  UTCBAR.MULTICAST [UR7], URZ, UR21 ;  /* 0x000000ff070073e9 */ /* 0x0003e20008000815 */
[----:B------:R-:W-:Y:S02]  /*1710*/  USEL UR31, UR31, URZ, UP0 ;  /* 0x000000ff1f1f7287 */ /* 0x000fe40008000000 */
[----:B------:R-:W-:Y:S02]  /*1720*/  USEL UR5, URZ, 0x1, UP0 ;  /* 0x00000001ff057887 */ /* 0x000fe40008000000 */
[----:B------:R-:W-:-:S04]  /*1730*/  UISETP.GE.AND UP0, UPT, UR14, 0x100, UPT ;  /* 0x000001000e00788c */ /* 0x000fc8000bf06270 */
[----:B------:R-:W-:-:S05]  /*1740*/  LOP3.LUT R7, R7, UR5, RZ, 0x3c, !PT ;  /* 0x0000000507077c12 */ /* 0x000fca000f8e3cff */
[----:B------:R-:W-:Y:S05]  /*1750*/  BRA.U !UP0, `(.L_x_28) ;  /* 0xfffffff908e87547 */ /* 0x000fea000b83ffff */
[----:B------:R-:W-:-:S06]  /*1760*/  UIADD3 UR31, UPT, UPT, UR31, 0x1, URZ ;  /* 0x000000011f1f7890 */ /* 0x000fcc000fffe0ff */
[----:B------:R-:W-:Y:S02]  /*1770*/  MOV R4, UR31 ;  /* 0x0000001f00047c02 */ /* 0x000fe40008000f00 */
.L_x_23:
[----:B------:R-:W-:-:S04]  /*1780*/  ULOP3.LUT UR13, UR13, 0x1, URZ, 0xc0, !UPT ;  /* 0x000000010d0d7892 */ /* 0x000fc8000f8ec0ff */
[----:B------:R-:W-:-:S09]  /*1790*/  UISETP.NE.U32.AND UP0, UPT, UR13, 0x1, UPT ;  /* 0x000000010d00788c */ /* 0x000fd2000bf05070 */
[----:B------:R-:W-:Y:S05]  /*17a0*/  BRA.U !UP0, `(.L_x_22) ;  /* 0x00000001082c7547 */ /* 0x000fea000b800000 */
[----:B----4-:R-:W4:Y:S01]  /*17b0*/  S2R R0, SR_CgaCtaId ;  /* 0x0000000000007919 */ /* 0x010f220000008800 */
[----:B------:R-:W-:Y:S02]  /*17c0*/  ISETP.NE.AND P0, PT, R4, 0x2, PT ;  /* 0x000000020400780c */ /* 0x000fe40003f05270 */
[----:B------:R-:W-:Y:S02]  /*17d0*/  MOV R3, 0x400 ;  /* 0x0000040000037802 */ /* 0x000fe40000000f00 */
[----:B------:R-:W-:-:S04]  /*17e0*/  SEL R2, RZ, 0x1, P0 ;  /* 0x00000001ff027807 */ /* 0x000fc80000000000 */
[----:B------:R-:W-:-:S05]  /*17f0*/  LOP3.LUT R2, R7, R2, RZ, 0x3c, !PT ;  /* 0x0000000207027212 */ /* 0x000fca00078e3cff */
[----:B------:R-:W-:Y:S01]  /*1800*/  IMAD.U32 R2, R2, -0x80000000, RZ ;  /* 0x8000000002027824 */ /* 0x000fe200078e00ff */
[----:B----4-:R-:W-:Y:S02]  /*1810*/  LEA R0, R0, R3, 0x18 ;  /* 0x0000000300007211 */ /* 0x010fe400078ec0ff */
[----:B------:R-:W-:-:S05]  /*1820*/  SEL R3, R4, RZ, P0 ;  /* 0x000000ff04037207 */ /* 0x000fca0000000000 */
[----:B------:R-:W-:-:S04]  /*1830*/  IMAD R0, R3, 0x8, R0 ;  /* 0x0000000803007824 */ /* 0x000fc800078e0200 */
[----:B------:R-:W4:Y:S02]  /*1840*/  SYNCS.PHASECHK.TRANS64.TRYWAIT P0, [R0+URZ+0x50], R2 ;  /* 0x00005002000075a7 */ /* 0x000f2400080011ff */
[----:B----4-:R-:W-:Y:S05]  /*1850*/  @!P0 BRA `(.L_x_29) ;  /* 0x0000002800848947 */ /* 0x010fea0003800000 */
.L_x_22:
[----:B------:R-:W-:-:S13]  /*1860*/  ISETP.GT.AND P0, PT, R71, 0x3, PT ;  /* 0x000000034700780c */ /* 0x000fda0003f04270 */
[----:B-12345:R-:W-:Y:S05]  /*1870*/  @P0 EXIT ;  /* 0x000000000000094d */ /* 0x03efea0003800000 */
[----:B------:R-:W-:-:S13]  /*1880*/  ISETP.NE.AND P0, PT, R71, RZ, PT ;  /* 0x000000ff4700720c */ /* 0x000fda0003f05270 */
[----:B------:R-:W-:Y:S05]  /*1890*/  @P0 BRA `(.L_x_30) ;  /* 0x0000000000b80947 */ /* 0x000fea0003800000 */
[----:B------:R-:W1:Y:S01]  /*18a0*/  S2UR UR6, SR_CgaCtaId ;  /* 0x00000000000679c3 */ /* 0x000e620000008800 */
[----:B------:R-:W-:Y:S01]  /*18b0*/  NOP ;  /* 0x0000000000007918 */ /* 0x000fe20000000000 */
[----:B------:R-:W-:Y:S01]  /*18c0*/  UMOV UR4, 0x40 ;  /* 0x0000004000047882 */ /* 0x000fe20000000000 */
[----:B------:R-:W-:Y:S01]  /*18d0*/  UMOV UR5, 0x400 ;  /* 0x0000040000057882 */ /* 0x000fe20000000000 */
[----:B-1----:R-:W-:Y:S02]  /*18e0*/  ULEA UR4, UR6, UR4, 0x18 ;  /* 0x0000000406047291 */ /* 0x002fe4000f8ec0ff */
[----:B------:R-:W-:-:S07]  /*18f0*/  ULEA UR5, UR6, UR5, 0x18 ;  /* 0x0000000506057291 */ /* 0x000fce000f8ec0ff */
[----:B------:R-:W1:Y:S02]  /*1900*/  LDS.U8 R0, [UR4] ;  /* 0x00000004ff007984 */ /* 0x000e640008000000 */
[----:B-1----:R-:W-:-:S13]  /*1910*/  ISETP.NE.AND P0, PT, R0, RZ, PT ;  /* 0x000000ff0000720c */ /* 0x002fda0003f05270 */
[----:B------:R-:W-:Y:S05]  /*1920*/  @P0 BRA `(.L_x_31) ;  /* 0x00000000007c0947 */ /* 0x000fea0003800000 */
[----:B------:R-:W-:-:S13]  /*1930*/  ELECT P0, URZ, PT ;  /* 0x0000000000ff782f */ /* 0x000fda0003800000 */
[----:B------:R-:W-:Y:S05]  /*1940*/  @!P0 BRA `(.L_x_32) ;  /* 0x0000000000848947 */ /* 0x000fea0003800000 */
[----:B------:R-:W-:Y:S01]  /*1950*/  UMOV UR4, 0x8 ;  /* 0x0000000800047882 */ /* 0x000fe20000000000 */
[----:B------:R-:W-:-:S04]  /*1960*/  IMAD.MOV.U32 R2, RZ, RZ, 0xff ;  /* 0x000000ffff027424 */ /* 0x000fc800078e00ff */
[----:B------:R-:W-:Y:S04]  /*1970*/  DEPBAR.LE SB1, 0x36 ;  /* 0x00009d800000791a */ /* 0x000fe80000000000 */
[----:B------:R-:W1:Y:S02]  /*1980*/  UTCATOMSWS.FIND_AND_SET.ALIGN UP0, UR4, UR4 ;  /* 0x00000004000475e3 */ /* 0x000e640008000800 */
[----:B-1----:R-:W-:Y:S01]  /*1990*/  PLOP3.LUT P0, PT, PT, PT, UP0, 0x80, 0x8 ;  /* 0x000000000008781c */ /* 0x002fe20003f0f008 */
[----:B------:R-:W-:-:S03]  /*19a0*/  IMAD.U32 R7, RZ, RZ, UR4 ;  /* 0x00000004ff077e24 */ /* 0x000fc6000f8e00ff */
[----:B------:R-:W-:-:S04]  /*19b0*/  SEL R0, RZ, 0xffffffff, !P0 ;  /* 0xffffffffff007807 */ /* 0x000fc80004000000 */
[----:B------:R-:W-:Y:S01]  /*19c0*/  ISETP.NE.AND P0, PT, R0, RZ, PT ;  /* 0x000000ff0000720c */ /* 0x000fe20003f05270 */
[----:B------:R-:W-:-:S12]  /*19d0*/  IMAD.MOV.U32 R0, RZ, RZ, 0x1 ;  /* 0x00000001ff007424 */ /* 0x000fd800078e00ff */
[----:B------:R-:W-:Y:S05]  /*19e0*/  @P0 BRA `(.L_x_33) ;  /* 0x0000000000240947 */ /* 0x000fea0003800000 */
.L_x_34:
[----:B------:R-:W-:Y:S05]  /*19f0*/  NANOSLEEP 0x64 ;  /* 0x000000640000795d */ /* 0x000fea0003800000 */
[----:B------:R-:W-:-:S05]  /*1a00*/  UMOV UR4, 0x8 ;  /* 0x0000000800047882 */ /* 0x000fca0000000000 */
[----:B------:R-:W-:Y:S04]  /*1a10*/  DEPBAR.LE SB1, 0x36 ;  /* 0x00009d800000791a */ /* 0x000fe80000000000 */
[----:B------:R-:W1:Y:S02]  /*1a20*/  UTCATOMSWS.FIND_AND_SET.ALIGN UP0, UR4, UR4 ;  /* 0x00000004000475e3 */ /* 0x000e640008000800 */
[----:B-1----:R-:W-:Y:S01]  /*1a30*/  PLOP3.LUT P0, PT, PT, PT, UP0, 0x80, 0x8 ;  /* 0x000000000008781c */ /* 0x002fe20003f0f008 */
[----:B------:R-:W-:-:S03]  /*1a40*/  IMAD.U32 R7, RZ, RZ, UR4 ;  /* 0x00000004ff077e24 */ /* 0x000fc6000f8e00ff */
[----:B------:R-:W-:-:S04]  /*1a50*/  SEL R3, RZ, 0xffffffff, !P0 ;  /* 0xffffffffff037807 */ /* 0x000fc80004000000 */
[----:B------:R-:W-:-:S13]  /*1a60*/  ISETP.NE.AND P0, PT, R3, RZ, PT ;  /* 0x000000ff0300720c */ /* 0x000fda0003f05270 */
[----:B------:R-:W-:Y:S05]  /*1a70*/  @!P0 BRA `(.L_x_34) ;  /* 0xfffffffc00dc8947 */ /* 0x000fea000383ffff */
.L_x_33:
[C---:B------:R-:W-:Y:S01]  /*1a80*/  VIADD R3, R7.reuse, 0x10 ;  /* 0x0000001007037836 */ /* 0x040fe20000000000 */
[----:B------:R-:W-:Y:S01]  /*1a90*/  UMOV UR4, 0x50 ;  /* 0x0000005000047882 */ /* 0x000fe20000000000 */
[----:B------:R-:W-:Y:S01]  /*1aa0*/  SHF.L.U32 R2, R2, R7, RZ ;  /* 0x0000000702027219 */ /* 0x000fe200000006ff */
[----:B------:R-:W-:Y:S01]  /*1ab0*/  ULEA UR4, UR6, UR4, 0x18 ;  /* 0x0000000406047291 */ /* 0x000fe2000f8ec0ff */
[----:B------:R-:W-:Y:S01]  /*1ac0*/  IMAD.SHL.U32 R7, R7, 0x20, RZ ;  /* 0x0000002007077824 */ /* 0x000fe200078e00ff */
[----:B------:R-:W-:-:S04]  /*1ad0*/  SHF.L.U32 R3, R0, R3, RZ ;  /* 0x0000000300037219 */ /* 0x000fc800000006ff */
[----:B------:R-:W-:-:S05]  /*1ae0*/  LOP3.LUT R2, R3, R2, RZ, 0xfc, !PT ;  /* 0x0000000203027212 */ /* 0x000fca00078efcff */
[----:B------:R1:W-:Y:S04]  /*1af0*/  ATOMS.OR RZ, [UR4], R2 ;  /* 0x00000002ffff798c */ /* 0x0003e8000b000004 */
[----:B------:R1:W-:Y:S01]  /*1b00*/  STS [UR5+0x68], R7 ;  /* 0x00006807ff007988 */ /* 0x0003e20008000805 */
[----:B------:R-:W-:Y:S05]  /*1b10*/  BRA `(.L_x_32) ;  /* 0x0000000000107947 */ /* 0x000fea0003800000 */
.L_x_31:
[----:B------:R-:W-:Y:S02]  /*1b20*/  MOV R0, 0xffffffff ;  /* 0xffffffff00007802 */ /* 0x000fe40000000f00 */
[----:B------:R-:W-:-:S03]  /*1b30*/  MOV R2, 0x1b60 ;  /* 0x00001b6000027802 */ /* 0x000fc60000000f00 */
[----:B------:R1:W-:Y:S04]  /*1b40*/  STS [UR5+0x68], R0 ;  /* 0x00006800ff007988 */ /* 0x0003e80008000805 */
[----:B-1----:R-:W-:Y:S05]  /*1b50*/  CALL.REL.NOINC `($__internal_1_$__cuda_sm10x_tcgen05_guardrail_trap_phase_invalid_during_alloc) ;  /* 0x0000002800007944 */ /* 0x002fea0003c00000 */
.L_x_32:
[----:B------:R-:W-:Y:S05]  /*1b60*/  WARPSYNC.ALL ;  /* 0x0000000000007948 */ /* 0x000fea0003800000 */
[----:B------:R-:W-:Y:S01]  /*1b70*/  NOP ;  /* 0x0000000000007918 */ /* 0x000fe20000000000 */
.L_x_30:
[----:B------:R-:W2:Y:S08]  /*1b80*/  S2UR UR4, SR_CgaCtaId ;  /* 0x00000000000479c3 */ /* 0x000eb00000008800 */
[----:B------:R-:W-:Y:S01]  /*1b90*/  BAR.SYNC.DEFER_BLOCKING 0x2, 0xa0 ;  /* 0x0082800000007b1d */ /* 0x000fe20000010000 */
[C---:B------:R-:W-:Y:S02]  /*1ba0*/  IMAD.SHL.U32 R0, R5.reuse, 0x80, RZ ;  /* 0x0000008005007824 */ /* 0x040fe400078e00ff */
[----:B------:R-:W-:-:S03]  /*1bb0*/  IMAD.SHL.U32 R3, R5, 0x40, RZ ;  /* 0x0000004005037824 */ /* 0x000fc600078e00ff */
[----:B------:R-:W-:Y:S02]  /*1bc0*/  UMOV UR5, 0x400 ;  /* 0x0000040000057882 */ /* 0x000fe40000000000 */
[----:B------:R-:W3:Y:S01]  /*1bd0*/  S2UR UR22, SR_CTAID.Z ;  /* 0x00000000001679c3 */ /* 0x000ee20000002700 */
[----:B------:R-:W-:-:S04]  /*1be0*/  LOP3.LUT R0, R0, 0x780, RZ, 0xc0, !PT ;  /* 0x0000078000007812 */ /* 0x000fc800078ec0ff */
[----:B------:R-:W-:-:S04]  /*1bf0*/  LOP3.LUT R0, R0, 0x3800, R3, 0xf8, !PT ;  /* 0x0000380000007812 */ /* 0x000fc800078ef803 */
[----:B------:R-:W-:Y:S01]  /*1c00*/  LOP3.LUT R0, R0, 0x10, R5, 0xf8, !PT ;  /* 0x0000001000007812 */ /* 0x000fe200078ef805 */
[----:B--2---:R-:W-:-:S06]  /*1c10*/  ULEA UR4, UR4, UR5, 0x18 ;  /* 0x0000000504047291 */ /* 0x004fcc000f8ec0ff */
[----:B------:R-:W-:Y:S01]  /*1c20*/  VIADD R0, R0, UR4 ;  /* 0x0000000400007c36 */ /* 0x000fe20008000000 */
[----:B---3--:R-:W-:Y:S02]  /*1c30*/  UISETP.GT.U32.AND UP0, UPT, UR22, 0xff, UPT ;  /* 0x000000ff1600788c */ /* 0x008fe4000bf04070 */
[----:B------:R-:W2:Y:S07]  /*1c40*/  LDS R70, [UR4+0x68] ;  /* 0x00006804ff467984 */ /* 0x000eae0008000800 */
[----:B------:R-:W-:Y:S05]  /*1c50*/  BRA.U UP0, `(.L_x_35) ;  /* 0x0000002100347547 */ /* 0x000fea000b800000 */
[----:B------:R-:W3:Y:S01]  /*1c60*/  LDCU.64 UR4, c[0x0][0x5c0] ;  /* 0x0000b800ff0477ac */ /* 0x000ee20008000a00 */
[C---:B-1----:R-:W-:Y:S02]  /*1c70*/  VIADD R2, R0.reuse, 0x8420 ;  /* 0x0000842000027836 */ /* 0x042fe40000000000 */
[C---:B------:R-:W-:Y:S01]  /*1c80*/  VIADD R3, R0.reuse, 0x8440 ;  /* 0x0000844000037836 */ /* 0x040fe20000000000 */
[----:B------:R-:W1:Y:S01]  /*1c90*/  LDCU.64 UR24, c[0x0][0x348] ;  /* 0x00006900ff1877ac */ /* 0x000e620008000a00 */
[C---:B------:R-:W-:Y:S01]  /*1ca0*/  VIADD R4, R0.reuse, 0x8460 ;  /* 0x0000846000047836 */ /* 0x040fe20000000000 */
[----:B------:R-:W-:Y:S01]  /*1cb0*/  SHF.R.U32.HI R67, RZ, 0x3, R2 ;  /* 0x00000003ff437819 */ /* 0x000fe20000011602 */
[----:B------:R-:W-:Y:S01]  /*1cc0*/  VIADD R7, R0, 0x8400 ;  /* 0x0000840000077836 */ /* 0x000fe20000000000 */
[----:B------:R-:W-:Y:S01]  /*1cd0*/  SHF.R.U32.HI R68, RZ, 0x3, R3 ;  /* 0x00000003ff447819 */ /* 0x000fe20000011603 */
[----:B------:R-:W-:Y:S01]  /*1ce0*/  IMAD.U32 R5, R5, 0x10000, RZ ;  /* 0x0001000005057824 */ /* 0x000fe200078e00ff */
[----:B------:R-:W-:Y:S01]  /*1cf0*/  LOP3.LUT R67, R2, 0x70, R67, 0x78, !PT ;  /* 0x0000007002437812 */ /* 0x000fe200078e7843 */
[C---:B------:R-:W-:Y:S01]  /*1d00*/  VIADD R2, R0.reuse, 0x460 ;  /* 0x0000046000027836 */ /* 0x040fe20000000000 */
[----:B------:R-:W-:Y:S01]  /*1d10*/  LOP3.LUT R68, R3, 0x70, R68, 0x78, !PT ;  /* 0x0000007003447812 */ /* 0x000fe200078e7844 */
[----:B------:R-:W-:Y:S01]  /*1d20*/  VIADD R3, R0, 0x440 ;  /* 0x0000044000037836 */ /* 0x000fe20000000000 */
[----:B------:R-:W-:Y:S01]  /*1d30*/  LOP3.LUT R5, R5, 0xe00000, RZ, 0xc0, !PT ;  /* 0x00e0000005057812 */ /* 0x000fe200078ec0ff */
[----:B------:R-:W-:Y:S01]  /*1d40*/  IMAD.MOV.U32 R60, RZ, RZ, RZ ;  /* 0x000000ffff3c7224 */ /* 0x000fe200078e00ff */
[----:B------:R-:W-:Y:S01]  /*1d50*/  SHF.R.U32.HI R65, RZ, 0x3, R2 ;  /* 0x00000003ff417819 */ /* 0x000fe20000011602 */
[----:B------:R-:W-:Y:S01]  /*1d60*/  UMOV UR11, URZ ;  /* 0x000000ff000b7c82 */ /* 0x000fe20008000000 */
[----:B---3--:R-:W-:Y:S01]  /*1d70*/  UIMAD.WIDE.U32 UR6, UR22, UR5, URZ ;  /* 0x00000005160672a5 */ /* 0x008fe2000f8e00ff */
[----:B------:R-:W-:Y:S01]  /*1d80*/  SHF.R.U32.HI R64, RZ, 0x3, R3 ;  /* 0x00000003ff407819 */ /* 0x000fe20000011603 */
[----:B--2---:R-:W-:Y:S01]  /*1d90*/  IMAD.IADD R62, R70, 0x1, R5 ;  /* 0x00000001463e7824 */ /* 0x004fe200078e0205 */
[----:B------:R-:W-:Y:S01]  /*1da0*/  LOP3.LUT R65, R2, 0x70, R65, 0x78, !PT ;  /* 0x0000007002417812 */ /* 0x000fe200078e7841 */
[----:B------:R-:W-:Y:S01]  /*1db0*/  UIADD3 UR5, UPT, UPT, UR22, -UR7, URZ ;  /* 0x8000000716057290 */ /* 0x000fe2000fffe0ff */
[C---:B------:R-:W-:Y:S01]  /*1dc0*/  VIADD R2, R0.reuse, 0x420 ;  /* 0x0000042000027836 */ /* 0x040fe20000000000 */
[----:B------:R-:W-:Y:S01]  /*1dd0*/  SHF.R.U32.HI R69, RZ, 0x3, R4 ;  /* 0x00000003ff457819 */ /* 0x000fe20000011604 */
[----:B------:R-:W-:Y:S01]  /*1de0*/  VIADD R0, R0, 0x400 ;  /* 0x0000040000007836 */ /* 0x000fe20000000000 */
[----:B------:R-:W-:Y:S01]  /*1df0*/  USHF.R.U32.HI UR5, URZ, UR20, UR5 ;  /* 0x00000014ff057299 */ /* 0x000fe20008011605 */
[----:B------:R-:W-:-:S02]  /*1e00*/  SHF.R.U32.HI R66, RZ, 0x3, R7 ;  /* 0x00000003ff427819 */ /* 0x000fc40000011607 */
[----:B------:R-:W2:Y:S01]  /*1e10*/  LDCU UR6, c[0x0][0x5d0] ;  /* 0x0000ba00ff0677ac */ /* 0x000ea20008000800 */
[----:B------:R-:W-:Y:S02]  /*1e20*/  SHF.R.U32.HI R63, RZ, 0x3, R2 ;  /* 0x00000003ff3f7819 */ /* 0x000fe40000011602 */
[----:B------:R-:W-:Y:S01]  /*1e30*/  SHF.R.U32.HI R61, RZ, 0x3, R0 ;  /* 0x00000003ff3d7819 */ /* 0x000fe20000011600 */
[----:B------:R-:W-:Y:S01]  /*1e40*/  UIADD3 UR5, UPT, UPT, UR7, UR5, URZ ;  /* 0x0000000507057290 */ /* 0x000fe2000fffe0ff */
[----:B------:R-:W-:Y:S01]  /*1e50*/  LOP3.LUT R64, R3, 0x70, R64, 0x78, !PT ;  /* 0x0000007003407812 */ /* 0x000fe200078e7840 */
[----:B------:R-:W-:Y:S01]  /*1e60*/  IMAD.MOV.U32 R3, RZ, RZ, RZ ;  /* 0x000000ffff037224 */ /* 0x000fe200078e00ff */
[----:B------:R-:W-:Y:S01]  /*1e70*/  LOP3.LUT R69, R4, 0x70, R69, 0x78, !PT ;  /* 0x0000007004457812 */ /* 0x000fe200078e7845 */
[----:B------:R-:W-:Y:S01]  /*1e80*/  USHF.R.U32.HI UR14, URZ, UR19, UR5 ;  /* 0x00000013ff0e7299 */ /* 0x000fe20008011605 */
[----:B------:R-:W-:Y:S02]  /*1e90*/  LOP3.LUT R66, R7, 0x70, R66, 0x78, !PT ;  /* 0x0000007007427812 */ /* 0x000fe400078e7842 */
[----:B------:R-:W-:Y:S01]  /*1ea0*/  LOP3.LUT R63, R2, 0x70, R63, 0x78, !PT ;  /* 0x00000070023f7812 */ /* 0x000fe200078e783f */
[----:B------:R-:W-:Y:S01]  /*1eb0*/  UIADD3 UR14, UPT, UPT, -UR14, URZ, URZ ;  /* 0x000000ff0e0e7290 */ /* 0x000fe2000fffe1ff */
[----:B------:R-:W-:-:S03]  /*1ec0*/  LOP3.LUT R61, R0, 0x70, R61, 0x78, !PT ;  /* 0x00000070003d7812 */ /* 0x000fc600078e783d */
[----:B------:R-:W-:Y:S01]  /*1ed0*/  UIMAD UR14, UR4, UR14, UR22 ;  /* 0x0000000e040e72a4 */ /* 0x000fe2000f8e0216 */
[----:B------:R-:W3:Y:S03]  /*1ee0*/  LDCU.64 UR4, c[0x0][0x5d8] ;  /* 0x0000bb00ff0477ac */ /* 0x000ee60008000a00 */
[----:B--2---:R-:W-:-:S04]  /*1ef0*/  UIMAD.WIDE.U32 UR6, UR14, UR6, URZ ;  /* 0x000000060e0672a5 */ /* 0x004fc8000f8e00ff */
[----:B------:R-:W-:-:S04]  /*1f00*/  UIADD3 UR6, UPT, UPT, UR14, -UR7, URZ ;  /* 0x800000070e067290 */ /* 0x000fc8000fffe0ff */
[----:B------:R-:W-:-:S04]  /*1f10*/  USHF.R.U32.HI UR6, URZ, UR18, UR6 ;  /* 0x00000012ff067299 */ /* 0x000fc80008011606 */
[----:B------:R-:W-:-:S04]  /*1f20*/  UIADD3 UR6, UPT, UPT, UR7, UR6, URZ ;  /* 0x0000000607067290 */ /* 0x000fc8000fffe0ff */
[----:B------:R-:W-:-:S04]  /*1f30*/  USHF.R.U32.HI UR6, URZ, UR15, UR6 ;  /* 0x0000000fff067299 */ /* 0x000fc80008011606 */
[----:B---3--:R-:W-:-:S07]  /*1f40*/  UIMAD.WIDE.U32 UR8, UR6, UR5, URZ ;  /* 0x00000005060872a5 */ /* 0x008fce000f8e00ff */
[----:B------:R-:W-:Y:S02]  /*1f50*/  UMOV UR5, UR9 ;  /* 0x0000000900057c82 */ /* 0x000fe40008000000 */
[----:B------:R-:W-:Y:S02]  /*1f60*/  UIADD3 UR27, UPT, UPT, UR6, -UR5, URZ ;  /* 0x80000005061b7290 */ /* 0x000fe4000fffe0ff */
[----:B------:R-:W2:Y:S02]  /*1f70*/  LDCU UR9, c[0x0][0x374] ;  /* 0x00006e80ff0977ac */ /* 0x000ea40008000800 */
[----:B------:R-:W-:Y:S01]  /*1f80*/  USHF.R.U32.HI UR27, URZ, UR17, UR27 ;  /* 0x00000011ff1b7299 */ /* 0x000fe2000801161b */
[----:B------:R-:W2:Y:S03]  /*1f90*/  LDCU UR8, c[0x0][0x370] ;  /* 0x00006e00ff0877ac */ /* 0x000ea60008000800 */
[----:B------:R-:W-:Y:S01]  /*1fa0*/  UIADD3 UR27, UPT, UPT, UR5, UR27, URZ ;  /* 0x0000001b051b7290 */ /* 0x000fe2000fffe0ff */
[----:B------:R-:W3:Y:S01]  /*1fb0*/  S2UR UR5, SR_CTAID.X ;  /* 0x00000000000579c3 */ /* 0x000ee20000002500 */
[----:B------:R-:W4:Y:S02]  /*1fc0*/  LDCU UR7, c[0x0][0x378] ;  /* 0x00006f00ff0777ac */ /* 0x000f240008000800 */
[----:B------:R-:W-:-:S04]  /*1fd0*/  USHF.R.U32.HI UR27, URZ, UR16, UR27 ;  /* 0x00000010ff1b7299 */ /* 0x000fc8000801161b */
[----:B------:R-:W-:-:S04]  /*1fe0*/  UIADD3 UR27, UPT, UPT, -UR27, URZ, URZ ;  /* 0x000000ff1b1b7290 */ /* 0x000fc8000fffe1ff */
[----:B------:R-:W-:Y:S01]  /*1ff0*/  UIMAD UR27, UR4, UR27, UR6 ;  /* 0x0000001b041b72a4 */ /* 0x000fe2000f8e0206 */
[----:B------:R-:W5:Y:S01]  /*2000*/  LDCU UR4, c[0x0][0x5cc] ;  /* 0x0000b980ff0477ac */ /* 0x000f620008000800 */
[----:B--2---:R-:W-:Y:S02]  /*2010*/  UIMAD UR9, UR9, UR8, URZ ;  /* 0x00000008090972a4 */ /* 0x004fe4000f8e02ff */
[----:B------:R-:W-:Y:S02]  /*2020*/  UIADD3 UR6, UPT, UPT, -UR6, URZ, URZ ;  /* 0x000000ff06067290 */ /* 0x000fe4000fffe1ff */
[----:B---3--:R-:W-:Y:S02]  /*2030*/  USHF.L.U32 UR8, UR5, 0x6, URZ ;  /* 0x0000000605087899 */ /* 0x008fe400080006ff */
[----:B----4-:R-:W-:Y:S02]  /*2040*/  UIMAD UR5, UR9, UR7, URZ ;  /* 0x00000007090572a4 */ /* 0x010fe4000f8e02ff */
[----:B------:R-:W-:-:S02]  /*2050*/  ULOP3.LUT UR7, UR8, 0xc0, URZ, 0xc0, !UPT ;  /* 0x000000c008077892 */ /* 0x000fc4000f8ec0ff */
[----:B------:R-:W-:Y:S02]  /*2060*/  USHF.R.S32.HI UR21, URZ, 0x1f, UR5 ;  /* 0x0000001fff157899 */ /* 0x000fe40008011405 */
[----:B-----5:R-:W-:Y:S02]  /*2070*/  UIMAD UR14, UR4, UR6, UR14 ;  /* 0x00000006040e72a4 */ /* 0x020fe4000f8e020e */
[----:B-1----:R-:W-:-:S12]  /*2080*/  ULEA.HI UR21, UR21, UR5, URZ, 0x2 ;  /* 0x0000000515157291 */ /* 0x002fd8000f8f10ff */
.L_x_39:
[----:B------:R-:W1:Y:S01]  /*2090*/  S2R R0, SR_CgaCtaId ;  /* 0x0000000000007919 */ /* 0x000e620000008800 */
[----:B------:R-:W-:Y:S01]  /*20a0*/  MOV R5, 0x400 ;  /* 0x0000040000057802 */ /* 0x000fe20000000f00 */
[----:B------:R-:W2:Y:S01]  /*20b0*/  S2UR UR23, SR_CgaCtaId ;  /* 0x00000000001779c3 */ /* 0x000ea20000008800 */
[----:B------:R-:W-:Y:S01]  /*20c0*/  UIADD3 UR30, UP1, UPT, UR24, 0x140, URZ ;  /* 0x00000140181e7890 */ /* 0x000fe2000ff3e0ff */
[----:B------:R-:W-:Y:S01]  /*20d0*/  ISETP.NE.AND P0, PT, R71, RZ, PT ;  /* 0x000000ff4700720c */ /* 0x000fe20003f05270 */
[----:B------:R-:W-:Y:S01]  /*20e0*/  UIADD3 UR28, UP0, UPT, UR24, 0x1c0, URZ ;  /* 0x000001c0181c7890 */ /* 0x000fe2000ff1e0ff */
[----:B------:R-:W-:Y:S01]  /*20f0*/  UMOV UR4, 0x400 ;  /* 0x0000040000047882 */ /* 0x000fe20000000000 */
[----:B------:R-:W-:Y:S01]  /*2100*/  UIADD3.X UR31, UPT, UPT, URZ, UR25, URZ, UP1, !UPT ;  /* 0x00000019ff1f7290 */ /* 0x000fe20008ffe4ff */
[----:B------:R-:W3:Y:S01]  /*2110*/  LDCU UR26, c[0x0][0x5e4] ;  /* 0x0000bc80ff1a77ac */ /* 0x000ee20008000800 */
[----:B------:R-:W-:Y:S02]  /*2120*/  ULEA UR14, UR14, UR7, 0x8 ;  /* 0x000000070e0e7291 */ /* 0x000fe4000f8e40ff */
[----:B------:R-:W-:-:S02]  /*2130*/  UIADD3.X UR29, UPT, UPT, URZ, UR25, URZ, UP0, !UPT ;  /* 0x00000019ff1d7290 */ /* 0x000fc400087fe4ff */
[----:B------:R-:W-:Y:S02]  /*2140*/  UPLOP3.LUT UP1, UPT, UPT, UPT, UPT, 0x80, 0x8 ;  /* 0x000000000008789c */ /* 0x000fe40003f2f070 */
[----:B--2---:R-:W-:Y:S01]  /*2150*/  ULEA UR23, UR23, UR4, 0x18 ;  /* 0x0000000417177291 */ /* 0x004fe2000f8ec0ff */
[----:B-1----:R-:W-:Y:S01]  /*2160*/  LEA R0, R0, R5, 0x18 ;  /* 0x0000000500007211 */ /* 0x002fe200078ec0ff */
[----:B------:R-:W-:-:S04]  /*2170*/  IMAD.U32 R5, R60, -0x80000000, RZ ;  /* 0x800000003c057824 */ /* 0x000fc800078e00ff */
[----:B------:R-:W-:-:S04]  /*2180*/  IMAD R0, R3, 0x8, R0 ;  /* 0x0000000803007824 */ /* 0x000fc800078e0200 */
[----:B------:R-:W1:Y:S02]  /*2190*/  SYNCS.PHASECHK.TRANS64.TRYWAIT P1, [R0+URZ+0x40], R5 ;  /* 0x00004005000075a7 */ /* 0x000e6400080211ff */
[----:B-1-3--:R-:W-:Y:S05]  /*21a0*/  @!P1 BRA `(.L_x_36) ;  /* 0x0000002000489947 */ /* 0x00afea0003800000 */
.L_x_53:
[----:B------:R-:W-:Y:S01]  /*21b0*/  LEA R2, R3, R62, 0x14 ;  /* 0x0000003e03027211 */ /* 0x000fe200078ea0ff */
[----:B------:R-:W-:-:S06]  /*21c0*/  UMOV UR5, URZ ;  /* 0x000000ff00057c82 */ /* 0x000fcc0008000000 */
.L_x_38:
[----:B------:R-:W-:Y:S02]  /*21d0*/  USHF.L.U32 UR13, UR5, 0x6, URZ ;  /* 0x00000006050d7899 */ /* 0x000fe400080006ff */
[----:B------:R-:W-:Y:S02]  /*21e0*/  ULEA UR6, UR11, UR5, 0x2 ;  /* 0x000000050b067291 */ /* 0x000fe4000f8e10ff */
[----:B------:R-:W-:Y:S02]  /*21f0*/  USHF.R.U32.HI UR8, URZ, 0x1, UR5 ;  /* 0x00000001ff087899 */ /* 0x000fe40008011605 */
[----:B--2---:R-:W-:Y:S01]  /*2200*/  IADD3 R4, PT, PT, R2, UR13, RZ ;  /* 0x0000000d02047c10 */ /* 0x004fe2000fffe0ff */
[----:B------:R-:W-:Y:S02]  /*2210*/  USHF.R.S32.HI UR12, URZ, 0x1f, UR6 ;  /* 0x0000001fff0c7899 */ /* 0x000fe40008011406 */
[----:B------:R-:W-:Y:S01]  /*2220*/  ULEA UR8, UR11, UR8, 0x2 ;  /* 0x000000080b087291 */ /* 0x000fe2000f8e10ff */
[----:B------:R-:W-:Y:S01]  /*2230*/  R2UR UR4, R4 ;  /* 0x00000000040472ca */ /* 0x000fe200000e0000 */
[----:B------:R-:W-:-:S04]  /*2240*/  ULEA.HI UR12, UR12, UR6, URZ, 0x2 ;  /* 0x000000060c0c7291 */ /* 0x000fc8000f8f10ff */
[----:B------:R-:W-:-:S04]  /*2250*/  ULOP3.LUT UR12, UR12, 0xfffffffc, URZ, 0xc0, !UPT ;  /* 0xfffffffc0c0c7892 */ /* 0x000fc8000f8ec0ff */
[----:B------:R-:W-:Y:S02]  /*2260*/  UIADD3 UR12, UPT, UPT, UR6, -UR12, URZ ;  /* 0x8000000c060c7290 */ /* 0x000fe4000fffe0ff */
[----:B------:R-:W-:Y:S02]  /*2270*/  UIADD3 UR6, UPT, UPT, UR6, 0x1, URZ ;  /* 0x0000000106067890 */ /* 0x000fe4000fffe0ff */
[----:B------:R-:W2:Y:S02]  /*2280*/  LDTM.16dp256bit.x8 R16, tmem[UR4+0x40] ;  /* 0x00004004001079ee */ /* 0x000ea400081a0000 */
[----:B--2---:R-:W-:Y:S01]  /*2290*/  FMUL R35, R35, UR26 ;  /* 0x0000001a23237c20 */ /* 0x004fe20008400000 */
[----:B------:R-:W-:Y:S01]  /*22a0*/  FMUL R58, R37, UR26 ;  /* 0x0000001a253a7c20 */ /* 0x000fe20008400000 */
[----:B-1----:R-:W-:Y:S01]  /*22b0*/  FMUL R5, R36, UR26 ;  /* 0x0000001a24057c20 */ /* 0x002fe20008400000 */
[----:B------:R-:W-:Y:S01]  /*22c0*/  FMUL R19, R19, UR26 ;  /* 0x0000001a13137c20 */ /* 0x000fe20008400000 */
        /* <DEDUP_REMOVED lines=18> */
[----:B------:R-:W-:Y:S01]  /*23f0*/  FMUL R8, R35, -1.4426950216293334961 ;  /* 0xbfb8aa3b23087820 */ /* 0x000fe20000400000 */
        /* <DEDUP_REMOVED lines=21> */
[----:B------:R-:W1:Y:S01]  /*2550*/  MUFU.EX2 R8, R8 ;  /* 0x0000000800087308 */ /* 0x000e620000000800 */
[----:B------:R-:W-:Y:S01]  /*2560*/  FMUL R39, R39, UR26 ;  /* 0x0000001a27277c20 */ /* 0x000fe20008400000 */
[----:B------:R-:W-:Y:S01]  /*2570*/  FMUL R38, R38, UR26 ;  /* 0x0000001a26267c20 */ /* 0x000fe20008400000 */
[----:B------:R-:W-:Y:S01]  /*2580*/  FMUL R43, R43, UR26 ;  /* 0x0000001a2b2b7c20 */ /* 0x000fe20008400000 */
[----:B------:R-:W-:Y:S01]  /*2590*/  FMUL R42, R42, UR26 ;  /* 0x0000001a2a2a7c20 */ /* 0x000fe20008400000 */
[----:B------:R-:W-:Y:S01]  /*25a0*/  FMUL R47, R47, UR26 ;  /* 0x0000001a2f2f7c20 */ /* 0x000fe20008400000 */
[----:B------:R-:W-:-:S02]  /*25b0*/  FMUL R46, R46, UR26 ;  /* 0x0000001a2e2e7c20 */ /* 0x000fc40008400000 */
[----:B------:R-:W2:Y:S08]  /*25c0*/  MUFU.EX2 R7, R7 ;  /* 0x0000000700077308 */ /* 0x000eb00000000800 */
[----:B------:R-:W3:Y:S01]  /*25d0*/  MUFU.EX2 R49, R49 ;  /* 0x0000003100317308 */ /* 0x000ee20000000800 */
[----:B-1----:R-:W-:-:S07]  /*25e0*/  FADD R94, R8, 1 ;  /* 0x3f800000085e7421 */ /* 0x002fce0000000000 */
[----:B------:R-:W1:Y:S01]  /*25f0*/  MUFU.EX2 R36, R36 ;  /* 0x0000002400247308 */ /* 0x000e620000000800 */
[----:B--2---:R-:W-:-:S07]  /*2600*/  FADD R7, R7, 1 ;  /* 0x3f80000007077421 */ /* 0x004fce0000000000 */
[----:B------:R-:W2:Y:S01]  /*2610*/  MUFU.EX2 R11, R11 ;  /* 0x0000000b000b7308 */ /* 0x000ea20000000800 */
[----:B---3--:R-:W-:Y:S01]  /*2620*/  FADD R8, R49, 1 ;  /* 0x3f80000031087421 */ /* 0x008fe20000000000 */
[----:B------:R-:W-:-:S06]  /*2630*/  F2FP.BF16.F32.PACK_AB R49, R19, R18 ;  /* 0x000000121331723e */ /* 0x000fcc00000010ff */
[----:B------:R-:W3:Y:S01]  /*2640*/  MUFU.EX2 R51, R51 ;  /* 0x0000003300337308 */ /* 0x000ee20000000800 */
[----:B-1----:R-:W-:Y:S01]  /*2650*/  FADD R76, R36, 1 ;  /* 0x3f800000244c7421 */ /* 0x002fe20000000000 */
[----:B------:R-:W-:-:S06]  /*2660*/  MOV R36, UR12 ;  /* 0x0000000c00247c02 */ /* 0x000fcc0008000f00 */
[----:B------:R-:W1:Y:S01]  /*2670*/  MUFU.EX2 R50, R50 ;  /* 0x0000003200327308 */ /* 0x000e620000000800 */
[----:B--2---:R-:W-:-:S07]  /*2680*/  FADD R11, R11, 1 ;  /* 0x3f8000000b0b7421 */ /* 0x004fce0000000000 */
[----:B------:R-:W2:Y:S01]  /*2690*/  MUFU.EX2 R15, R15 ;  /* 0x0000000f000f7308 */ /* 0x000ea20000000800 */
[----:B---3--:R-:W-:-:S07]  /*26a0*/  FADD R51, R51, 1 ;  /* 0x3f80000033337421 */ /* 0x008fce0000000000 */
[----:B------:R-:W3:Y:S01]  /*26b0*/  MUFU.EX2 R55, R55 ;  /* 0x0000003700377308 */ /* 0x000ee20000000800 */
[----:B-1----:R-:W-:-:S07]  /*26c0*/  FADD R50, R50, 1 ;  /* 0x3f80000032327421 */ /* 0x002fce0000000000 */
        /* <DEDUP_REMOVED lines=26> */
[----:B------:R-:W2:Y:S01]  /*2870*/  MUFU.RCP R7, R7 ;  /* 0x0000000700077308 */ /* 0x000ea20000001000 */
[----:B---3--:R-:W-:-:S07]  /*2880*/  FADD R9, R9, 1 ;  /* 0x3f80000009097421 */ /* 0x008fce0000000000 */
[----:B------:R-:W3:Y:S01]  /*2890*/  MUFU.RCP R95, R51 ;  /* 0x00000033005f7308 */ /* 0x000ee20000001000 */
[----:B-1----:R-:W-:-:S07]  /*28a0*/  FADD R6, R6, 1 ;  /* 0x3f80000006067421 */ /* 0x002fce0000000000 */
[----:B------:R-:W1:Y:S01]  /*28b0*/  MUFU.RCP R88, R11 ;  /* 0x0000000b00587308 */ /* 0x000e620000001000 */
[C---:B--2---:R-:W-:Y:S01]  /*28c0*/  FMUL R92, R58.reuse, R7 ;  /* 0x000000073a5c7220 */ /* 0x044fe20000400000 */
[----:B------:R-:W-:-:S06]  /*28d0*/  F2FP.BF16.F32.PACK_AB R58, R58, R5 ;  /* 0x000000053a3a723e */ /* 0x000fcc00000010ff */
[----:B------:R-:W2:Y:S01]  /*28e0*/  MUFU.RCP R93, R50 ;  /* 0x00000032005d7308 */ /* 0x000ea20000001000 */
[----:B---3--:R-:W-:Y:S01]  /*28f0*/  FMUL R95, R32, R95 ;  /* 0x0000005f205f7220 */ /* 0x008fe20000400000 */
[----:B------:R-:W-:-:S06]  /*2900*/  F2FP.BF16.F32.PACK_AB R51, R23, R22 ;  /* 0x000000161733723e */ /* 0x000fcc00000010ff */
[----:B------:R-:W3:Y:S01]  /*2910*/  MUFU.RCP R94, R94 ;  /* 0x0000005e005e7308 */ /* 0x000ee20000001000 */
[----:B-1----:R-:W-:-:S07]  /*2920*/  FMUL R88, R33, R88 ;  /* 0x0000005821587220 */ /* 0x002fce0000400000 */
[----:B------:R-:W1:Y:S01]  /*2930*/  MUFU.RCP R8, R8 ;  /* 0x0000000800087308 */ /* 0x000e620000001000 */
[----:B--2---:R-:W-:Y:S01]  /*2940*/  FMUL R93, R34, R93 ;  /* 0x0000005d225d7220 */ /* 0x004fe20000400000 */
[----:B------:R-:W-:-:S06]  /*2950*/  F2FP.BF16.F32.PACK_AB R50, R21, R20 ;  /* 0x000000141532723e */ /* 0x000fcc00000010ff */
[----:B------:R-:W2:Y:S01]  /*2960*/  MUFU.RCP R85, R55 ;  /* 0x0000003700557308 */ /* 0x000ea20000001000 */
[----:B---3--:R-:W-:-:S07]  /*2970*/  FMUL R94, R35, R94 ;  /* 0x0000005e235e7220 */ /* 0x008fce0000400000 */
[----:B------:R3:W4:Y:S01]  /*2980*/  MUFU.RCP R86, R15 ;  /* 0x0000000f00567308 */ /* 0x0007220000001000 */
[----:B-1----:R-:W-:-:S07]  /*2990*/  FMUL R91, R5, R8 ;  /* 0x00000008055b7220 */ /* 0x002fce0000400000 */
[----:B------:R-:W1:Y:S01]  /*29a0*/  MUFU.RCP R83, R54 ;  /* 0x0000003600537308 */ /* 0x000e620000001000 */
[----:B--2---:R-:W-:Y:S01]  /*29b0*/  FMUL R85, R24, R85 ;  /* 0x0000005518557220 */ /* 0x004fe20000400000 */
[----:B------:R-:W-:-:S06]  /*29c0*/  F2FP.BF16.F32.PACK_AB R55, R31, R30 ;  /* 0x0000001e1f37723e */ /* 0x000fcc00000010ff */
[----:B------:R2:W5:Y:S01]  /*29d0*/  MUFU.RCP R84, R14 ;  /* 0x0000000e00547308 */ /* 0x0005620000001000 */
[----:B---3--:R-:W-:Y:S02]  /*29e0*/  HFMA2 R15, -RZ, RZ, 0, 0 ;  /* 0x00000000ff0f7431 */ /* 0x008fe400000001ff */
[----:B----4-:R-:W-:-:S05]  /*29f0*/  FMUL R86, R25, R86 ;  /* 0x0000005619567220 */ /* 0x010fca0000400000 */
[----:B------:R3:W4:Y:S01]  /*2a00*/  MUFU.RCP R81, R53 ;  /* 0x0000003500517308 */ /* 0x0007220000001000 */
[----:B-1----:R-:W-:Y:S01]  /*2a10*/  FMUL R83, R26, R83 ;  /* 0x000000531a537220 */ /* 0x002fe20000400000 */
[----:B------:R-:W-:-:S06]  /*2a20*/  F2FP.BF16.F32.PACK_AB R54, R29, R28 ;  /* 0x0000001c1d36723e */ /* 0x000fcc00000010ff */
[----:B------:R1:W1:Y:S01]  /*2a30*/  MUFU.RCP R82, R13 ;  /* 0x0000000d00527308 */ /* 0x0002620000001000 */
[----:B--2---:R-:W-:Y:S01]  /*2a40*/  LEA R14, R36, R61, 0xd ;  /* 0x0000003d240e7211 */ /* 0x004fe200078e68ff */
[----:B-----5:R-:W-:-:S03]  /*2a50*/  FMUL R84, R27, R84 ;  /* 0x000000541b547220 */ /* 0x020fc60000400000 */
[----:B------:R-:W-:-:S03]  /*2a60*/  MOV R89, R14 ;  /* 0x0000000e00597202 */ /* 0x000fc60000000f00 */
[----:B------:R2:W5:Y:S01]  /*2a70*/  MUFU.RCP R79, R52 ;  /* 0x00000034004f7308 */ /* 0x0005620000001000 */
[----:B---3--:R-:W-:Y:S01]  /*2a80*/  F2FP.BF16.F32.PACK_AB R53, R27, R26 ;  /* 0x0000001a1b35723e */ /* 0x008fe200000010ff */
[----:B----4-:R-:W-:-:S06]  /*2a90*/  FMUL R81, R28, R81 ;  /* 0x000000511c517220 */ /* 0x010fcc0000400000 */
[----:B------:R3:W4:Y:S01]  /*2aa0*/  MUFU.RCP R80, R12 ;  /* 0x0000000c00507308 */ /* 0x0007220000001000 */
[----:B-1----:R-:W-:Y:S01]  /*2ab0*/  MOV R13, RZ ;  /* 0x000000ff000d7202 */ /* 0x002fe20000000f00 */
[----:B------:R-:W-:-:S06]  /*2ac0*/  FMUL R82, R29, R82 ;  /* 0x000000521d527220 */ /* 0x000fcc0000400000 */
[----:B------:R1:W1:Y:S01]  /*2ad0*/  MUFU.RCP R77, R57 ;  /* 0x00000039004d7308 */ /* 0x0002620000001000 */
[----:B--2---:R-:W-:Y:S01]  /*2ae0*/  F2FP.BF16.F32.PACK_AB R52, R25, R24 ;  /* 0x000000181934723e */ /* 0x004fe200000010ff */
[----:B-----5:R-:W-:-:S06]  /*2af0*/  FMUL R79, R30, R79 ;  /* 0x0000004f1e4f7220 */ /* 0x020fcc0000400000 */
[----:B------:R2:W5:Y:S01]  /*2b00*/  MUFU.RCP R78, R37 ;  /* 0x00000025004e7308 */ /* 0x0005620000001000 */
[----:B---3--:R-:W-:Y:S01]  /*2b10*/  LEA R12, R36, R63, 0xd ;  /* 0x0000003f240c7211 */ /* 0x008fe200078e68ff */
[----:B----4-:R-:W-:-:S06]  /*2b20*/  FMUL R80, R31, R80 ;  /* 0x000000501f507220 */ /* 0x010fcc0000400000 */
[----:B------:R3:W4:Y:S01]  /*2b30*/  MUFU.RCP R75, R56 ;  /* 0x00000038004b7308 */ /* 0x0007220000001000 */
[----:B-1----:R-:W-:Y:S01]  /*2b40*/  F2FP.BF16.F32.PACK_AB R57, R35, R34 ;  /* 0x000000222339723e */ /* 0x002fe200000010ff */
[----:B------:R-:W-:-:S06]  /*2b50*/  FMUL R77, R16, R77 ;  /* 0x0000004d104d7220 */ /* 0x000fcc0000400000 */
[----:B------:R-:W1:Y:S01]  /*2b60*/  MUFU.RCP R76, R76 ;  /* 0x0000004c004c7308 */ /* 0x000e620000001000 */
[----:B--2---:R-:W-:Y:S01]  /*2b70*/  MOV R37, R12 ;  /* 0x0000000c00257202 */ /* 0x004fe20000000f00 */
[----:B-----5:R-:W-:-:S06]  /*2b80*/  FMUL R78, R17, R78 ;  /* 0x0000004e114e7220 */ /* 0x020fcc0000400000 */
[----:B------:R2:W5:Y:S01]  /*2b90*/  MUFU.RCP R73, R48 ;  /* 0x0000003000497308 */ /* 0x0005620000001000 */
[----:B---3--:R-:W-:Y:S01]  /*2ba0*/  F2FP.BF16.F32.PACK_AB R56, R33, R32 ;  /* 0x000000202138723e */ /* 0x008fe200000010ff */
[----:B----4-:R-:W-:-:S06]  /*2bb0*/  FMUL R75, R18, R75 ;  /* 0x0000004b124b7220 */ /* 0x010fcc0000400000 */
[----:B------:R-:W3:Y:S01]  /*2bc0*/  MUFU.RCP R74, R10 ;  /* 0x0000000a004a7308 */ /* 0x000ee20000001000 */
[----:B-1----:R-:W-:-:S07]  /*2bd0*/  FMUL R76, R19, R76 ;  /* 0x0000004c134c7220 */ /* 0x002fce0000400000 */
[----:B------:R-:W1:Y:S01]  /*2be0*/  MUFU.RCP R72, R9 ;  /* 0x0000000900487308 */ /* 0x000e620000001000 */
[----:B--2---:R-:W-:Y:S01]  /*2bf0*/  F2FP.BF16.F32.PACK_AB R48, R17, R16 ;  /* 0x000000101130723e */ /* 0x004fe200000010ff */
[----:B-----5:R-:W-:-:S06]  /*2c00*/  FMUL R73, R20, R73 ;  /* 0x0000004914497220 */ /* 0x020fcc0000400000 */
[----:B------:R-:W2:Y:S01]  /*2c10*/  MUFU.RCP R59, R6 ;  /* 0x00000006003b7308 */ /* 0x000ea20000001000 */
[----:B---3--:R-:W-:Y:S01]  /*2c20*/  FMUL R74, R21, R74 ;  /* 0x0000004a154a7220 */ /* 0x008fe20000400000 */
[----:B-1----:R-:W-:Y:S01]  /*2c30*/  FMUL R72, R23, R72 ;  /* 0x0000004817487220 */ /* 0x002fe20000400000 */
[----:B--2---:R-:W-:Y:S02]  /*2c40*/  FMUL R59, R22, R59 ;  /* 0x0000003b163b7220 */ /* 0x004fe40000400000 */
[----:B------:R-:W1:Y:S01]  /*2c50*/  LDTM.16dp256bit.x8 R4, tmem[UR4] ;  /* 0x00000004000479ee */ /* 0x000e6200081a0000 */
[----:B------:R-:W-:-:S04]  /*2c60*/  ULEA.HI UR4, UR8, UR8, URZ, 0x1 ;  /* 0x0000000808047291 */ /* 0x000fc8000f8f08ff */
[----:B------:R-:W-:-:S04]  /*2c70*/  ULOP3.LUT UR4, UR4, 0xfffffffe, URZ, 0xc0, !UPT ;  /* 0xfffffffe04047892 */ /* 0x000fc8000f8ec0ff */
[----:B------:R-:W-:Y:S02]  /*2c80*/  UIADD3 UR4, UPT, UPT, UR8, -UR4, URZ ;  /* 0x8000000408047290 */ /* 0x000fe4000fffe0ff */
[----:B------:R-:W-:-:S04]  /*2c90*/  USHF.R.S32.HI UR8, URZ, 0x1f, UR6 ;  /* 0x0000001fff087899 */ /* 0x000fc80008011406 */
[----:B------:R-:W-:-:S04]  /*2ca0*/  ULEA.HI UR8, UR8, UR6, URZ, 0x2 ;  /* 0x0000000608087291 */ /* 0x000fc8000f8f10ff */
[----:B------:R-:W-:-:S04]  /*2cb0*/  ULOP3.LUT UR8, UR8, 0xfffffffc, URZ, 0xc0, !UPT ;  /* 0xfffffffc08087892 */ /* 0x000fc8000f8ec0ff */
[----:B------:R-:W-:Y:S01]  /*2cc0*/  UIADD3 UR8, UPT, UPT, UR6, -UR8, URZ ;  /* 0x8000000806087290 */ /* 0x000fe2000fffe0ff */
[----:B-1----:R-:W-:Y:S01]  /*2cd0*/  FMUL R87, R21, UR26 ;  /* 0x0000001a15577c20 */ /* 0x002fe20008400000 */
[----:B------:R-:W-:Y:S01]  /*2ce0*/  FMUL R90, R20, UR26 ;  /* 0x0000001a145a7c20 */ /* 0x000fe20008400000 */
[----:B------:R-:W-:Y:S01]  /*2cf0*/  FMUL R24, R24, UR26 ;  /* 0x0000001a18187c20 */ /* 0x000fe20008400000 */
[----:B------:R-:W-:Y:S01]  /*2d00*/  FMUL R23, R23, UR26 ;  /* 0x0000001a17177c20 */ /* 0x000fe20008400000 */
[----:B------:R-:W-:Y:S01]  /*2d10*/  FMUL R21, R87, R88 ;  /* 0x0000005857157220 */ /* 0x000fe20000400000 */
[----:B------:R-:W-:Y:S01]  /*2d20*/  FMUL R20, R90, R95 ;  /* 0x0000005f5a147220 */ /* 0x000fe20000400000 */
[----:B------:R-:W-:Y:S01]  /*2d30*/  FMUL R88, R22, UR26 ;  /* 0x0000001a16587c20 */ /* 0x000fe20008400000 */
[----:B------:R-:W-:Y:S01]  /*2d40*/  FMUL R25, R25, UR26 ;  /* 0x0000001a19197c20 */ /* 0x000fe20008400000 */
[----:B------:R-:W-:Y:S01]  /*2d50*/  FMUL R22, R24, R91 ;  /* 0x0000005b18167220 */ /* 0x000fe20000400000 */
[----:B------:R-:W-:Y:S01]  /*2d60*/  FMUL R94, R23, R94 ;  /* 0x0000005e175e7220 */ /* 0x000fe20000400000 */
[----:B------:R-:W-:Y:S01]  /*2d70*/  F2FP.BF16.F32.PACK_AB R20, R21, R20 ;  /* 0x000000141514723e */ /* 0x000fe200000010ff */
[----:B------:R-:W-:Y:S01]  /*2d80*/  FMUL R21, R88, R93 ;  /* 0x0000005d58157220 */ /* 0x000fe20000400000 */
[----:B------:R-:W-:Y:S01]  /*2d90*/  FMUL R91, R25, R92 ;  /* 0x0000005c195b7220 */ /* 0x000fe20000400000 */
[----:B------:R-:W-:Y:S01]  /*2da0*/  FMUL R92, R4, UR26 ;  /* 0x0000001a045c7c20 */ /* 0x000fe20008400000 */
[----:B------:R-:W-:Y:S01]  /*2db0*/  FMUL R93, R7, UR26 ;  /* 0x0000001a075d7c20 */ /* 0x000fe20008400000 */
[----:B------:R-:W-:Y:S01]  /*2dc0*/  FMUL R95, R9, UR26 ;  /* 0x0000001a095f7c20 */ /* 0x000fe20008400000 */
[----:B------:R-:W-:Y:S01]  /*2dd0*/  F2FP.BF16.F32.PACK_AB R21, R94, R21 ;  /* 0x000000155e15723e */ /* 0x000fe200000010ff */
[----:B------:R-:W-:Y:S01]  /*2de0*/  FMUL R94, R6, UR26 ;  /* 0x0000001a065e7c20 */ /* 0x000fe20008400000 */
[----:B------:R-:W-:Y:S01]  /*2df0*/  F2FP.BF16.F32.PACK_AB R22, R91, R22 ;  /* 0x000000165b16723e */ /* 0x000fe200000010ff */
[----:B------:R-:W-:Y:S01]  /*2e00*/  FMUL R91, R5, UR26 ;  /* 0x0000001a055b7c20 */ /* 0x000fe20008400000 */
[----:B------:R-:W-:Y:S01]  /*2e10*/  FMUL R96, R8, UR26 ;  /* 0x0000001a08607c20 */ /* 0x000fe20008400000 */
[----:B------:R-:W-:Y:S01]  /*2e20*/  FMUL R97, R11, UR26 ;  /* 0x0000001a0b617c20 */ /* 0x000fe20008400000 */
[----:B------:R-:W-:Y:S01]  /*2e30*/  FMUL R98, R10, UR26 ;  /* 0x0000001a0a627c20 */ /* 0x000fe20008400000 */
[----:B------:R-:W-:Y:S01]  /*2e40*/  F2FP.BF16.F32.PACK_AB R5, R93, R94 ;  /* 0x0000005e5d05723e */ /* 0x000fe200000010ff */
[----:B------:R-:W-:Y:S01]  /*2e50*/  FMUL R13, R13, UR26 ;  /* 0x0000001a0d0d7c20 */ /* 0x000fe20008400000 */
[----:B------:R-:W-:Y:S01]  /*2e60*/  F2FP.BF16.F32.PACK_AB R4, R91, R92 ;  /* 0x0000005c5b04723e */ /* 0x000fe200000010ff */
        /* <DEDUP_REMOVED lines=8> */
[----:B------:R1:W-:Y:S01]  /*2ef0*/  STSM.16.M88.4 [R89], R4 ;  /* 0x0000000459007844 */ /* 0x0003e20000000200 */
[----:B------:R-:W-:Y:S01]  /*2f00*/  FMUL R18, R18, UR26 ;  /* 0x0000001a12127c20 */ /* 0x000fe20008400000 */
[----:B------:R-:W-:Y:S01]  /*2f10*/  F2FP.BF16.F32.PACK_AB R8, R13, R12 ;  /* 0x0000000c0d08723e */ /* 0x000fe200000010ff */
[----:B------:R-:W-:Y:S01]  /*2f20*/  FMUL R16, R12, R85 ;  /* 0x000000550c107220 */ /* 0x000fe20000400000 */
[----:B------:R-:W-:Y:S01]  /*2f30*/  F2FP.BF16.F32.PACK_AB R9, R15, R14 ;  /* 0x0000000e0f09723e */ /* 0x000fe200000010ff */
[----:B------:R-:W-:Y:S01]  /*2f40*/  FMUL R17, R13, R86 ;  /* 0x000000560d117220 */ /* 0x000fe20000400000 */
[----:B------:R-:W-:Y:S01]  /*2f50*/  F2FP.BF16.F32.PACK_AB R10, R99, R100 ;  /* 0x00000064630a723e */ /* 0x000fe200000010ff */
[----:B------:R-:W-:Y:S01]  /*2f60*/  FMUL R12, R41, UR26 ;  /* 0x0000001a290c7c20 */ /* 0x000fe20008400000 */
[----:B------:R-:W-:Y:S01]  /*2f70*/  F2FP.BF16.F32.PACK_AB R11, R19, R18 ;  /* 0x00000012130b723e */ /* 0x000fe200000010ff */
[----:B------:R-:W-:Y:S01]  /*2f80*/  FMUL R13, R40, UR26 ;  /* 0x0000001a280d7c20 */ /* 0x000fe20008400000 */
[----:B------:R-:W-:Y:S01]  /*2f90*/  FMUL R83, R14, R83 ;  /* 0x000000530e537220 */ /* 0x000fe20000400000 */
[----:B------:R-:W-:Y:S01]  /*2fa0*/  FMUL R14, R45, UR26 ;  /* 0x0000001a2d0e7c20 */ /* 0x000fe20008400000 */
[----:B------:R-:W-:Y:S01]  /*2fb0*/  FMUL R84, R15, R84 ;  /* 0x000000540f547220 */ /* 0x000fe20000400000 */
[----:B------:R2:W-:Y:S01]  /*2fc0*/  STSM.16.M88.4 [R37], R8 ;  /* 0x0000000825007844 */ /* 0x0005e20000000200 */
[----:B------:R-:W-:Y:S01]  /*2fd0*/  FMUL R15, R44, UR26 ;  /* 0x0000001a2c0f7c20 */ /* 0x000fe20008400000 */
[----:B------:R-:W-:Y:S01]  /*2fe0*/  FMUL R79, R18, R79 ;  /* 0x0000004f124f7220 */ /* 0x000fe20000400000 */
[----:B------:R-:W-:Y:S01]  /*2ff0*/  FMUL R18, R47, -1.4426950216293334961 ;  /* 0xbfb8aa3b2f127820 */ /* 0x000fe20000400000 */
[----:B------:R-:W-:Y:S01]  /*3000*/  FMUL R80, R19, R80 ;  /* 0x0000005013507220 */ /* 0x000fe20000400000 */
[----:B------:R-:W-:Y:S01]  /*3010*/  FMUL R19, R46, -1.4426950216293334961 ;  /* 0xbfb8aa3b2e137820 */ /* 0x000fe20000400000 */
[----:B------:R-:W-:Y:S01]  /*3020*/  FMUL R98, R98, R59 ;  /* 0x0000003b62627220 */ /* 0x000fe20000400000 */
[----:B------:R-:W-:Y:S01]  /*3030*/  FMUL R97, R97, R72 ;  /* 0x0000004861617220 */ /* 0x000fe20000400000 */
[----:B------:R-:W-:Y:S01]  /*3040*/  LEA R86, R36, R64, 0xd ;  /* 0x0000004024567211 */ /* 0x000fe200078e68ff */
[----:B------:R-:W3:Y:S01]  /*3050*/  MUFU.EX2 R18, R18 ;  /* 0x0000001200127308 */ /* 0x000ee20000000800 */
[----:B------:R-:W-:Y:S01]  /*3060*/  MOV R72, UR4 ;  /* 0x0000000400487c02 */ /* 0x000fe20008000f00 */
[----:B------:R-:W-:Y:S01]  /*3070*/  FMUL R26, R26, UR26 ;  /* 0x0000001a1a1a7c20 */ /* 0x000fe20008400000 */
[----:B------:R-:W-:Y:S01]  /*3080*/  FMUL R30, R30, UR26 ;  /* 0x0000001a1e1e7c20 */ /* 0x000fe20008400000 */
[----:B------:R-:W-:Y:S01]  /*3090*/  FMUL R29, R29, UR26 ;  /* 0x0000001a1d1d7c20 */ /* 0x000fe20008400000 */
[----:B------:R-:W-:Y:S01]  /*30a0*/  FMUL R78, R91, R78 ;  /* 0x0000004e5b4e7220 */ /* 0x000fe20000400000 */
[----:B------:R-:W-:-:S02]  /*30b0*/  HFMA2 R91, -RZ, RZ, 0, 0 ;  /* 0x00000000ff5b7431 */ /* 0x000fc400000001ff */
[----:B------:R-:W-:Y:S01]  /*30c0*/  FMUL R77, R92, R77 ;  /* 0x0000004d5c4d7220 */ /* 0x000fe20000400000 */
[----:B------:R-:W-:Y:S01]  /*30d0*/  MUFU.EX2 R19, R19 ;  /* 0x0000001300137308 */ /* 0x000fe20000000800 */
[----:B-1----:R-:W-:Y:S01]  /*30e0*/  FMUL R4, R39, -1.4426950216293334961 ;  /* 0xbfb8aa3b27047820 */ /* 0x002fe20000400000 */
[----:B------:R-:W-:Y:S01]  /*30f0*/  FMUL R5, R38, -1.4426950216293334961 ;  /* 0xbfb8aa3b26057820 */ /* 0x000fe20000400000 */
[----:B------:R-:W-:Y:S01]  /*3100*/  FMUL R6, R12, -1.4426950216293334961 ;  /* 0xbfb8aa3b0c067820 */ /* 0x000fe20000400000 */
[----:B------:R-:W-:Y:S01]  /*3110*/  FMUL R7, R13, -1.4426950216293334961 ;  /* 0xbfb8aa3b0d077820 */ /* 0x000fe20000400000 */
[----:B------:R-:W-:Y:S02]  /*3120*/  HFMA2 R89, -RZ, RZ, 0, 0 ;  /* 0x00000000ff597431 */ /* 0x000fe400000001ff */
[----:B------:R-:W-:Y:S01]  /*3130*/  FMUL R75, R94, R75 ;  /* 0x0000004b5e4b7220 */ /* 0x000fe20000400000 */
[----:B------:R-:W-:Y:S01]  /*3140*/  FMUL R76, R93, R76 ;  /* 0x0000004c5d4c7220 */ /* 0x000fe20000400000 */
[----:B------:R-:W1:Y:S01]  /*3150*/  MUFU.EX2 R4, R4 ;  /* 0x0000000400047308 */ /* 0x000e620000000800 */
[----:B---3--:R-:W-:Y:S01]  /*3160*/  FADD R18, R18, 1 ;  /* 0x3f80000012127421 */ /* 0x008fe20000000000 */
[----:B------:R-:W-:Y:S01]  /*3170*/  FMUL R73, R96, R73 ;  /* 0x0000004960497220 */ /* 0x000fe20000400000 */
[----:B------:R-:W-:Y:S01]  /*3180*/  FMUL R74, R95, R74 ;  /* 0x0000004a5f4a7220 */ /* 0x000fe20000400000 */
[----:B------:R-:W-:Y:S01]  /*3190*/  FMUL R81, R100, R81 ;  /* 0x0000005164517220 */ /* 0x000fe20000400000 */
[----:B------:R-:W-:Y:S01]  /*31a0*/  FMUL R82, R99, R82 ;  /* 0x0000005263527220 */ /* 0x000fe20000400000 */
[----:B--2---:R-:W-:Y:S01]  /*31b0*/  FMUL R8, R43, -1.4426950216293334961 ;  /* 0xbfb8aa3b2b087820 */ /* 0x004fe20000400000 */
[----:B------:R-:W-:Y:S01]  /*31c0*/  FMUL R10, R42, -1.4426950216293334961 ;  /* 0xbfb8aa3b2a0a7820 */ /* 0x000fe20000400000 */
[----:B------:R-:W2:Y:S01]  /*31d0*/  MUFU.EX2 R5, R5 ;  /* 0x0000000500057308 */ /* 0x000ea20000000800 */
[----:B------:R-:W-:Y:S01]  /*31e0*/  FMUL R9, R14, -1.4426950216293334961 ;  /* 0xbfb8aa3b0e097820 */ /* 0x000fe20000400000 */
[----:B------:R-:W-:Y:S01]  /*31f0*/  FMUL R11, R15, -1.4426950216293334961 ;  /* 0xbfb8aa3b0f0b7820 */ /* 0x000fe20000400000 */
[----:B------:R-:W-:-:S02]  /*3200*/  F2FP.BF16.F32.PACK_AB R16, R17, R16 ;  /* 0x000000101110723e */ /* 0x000fc400000010ff */
[----:B------:R-:W-:-:S03]  /*3210*/  F2FP.BF16.F32.PACK_AB R17, R84, R83 ;  /* 0x000000535411723e */ /* 0x000fc600000010ff */
[----:B------:R-:W3:Y:S01]  /*3220*/  MUFU.EX2 R8, R8 ;  /* 0x0000000800087308 */ /* 0x000ee20000000800 */
[----:B-1----:R-:W-:Y:S01]  /*3230*/  FADD R40, R4, 1 ;  /* 0x3f80000004287421 */ /* 0x002fe20000000000 */
[----:B------:R-:W-:Y:S01]  /*3240*/  F2FP.BF16.F32.PACK_AB R4, R87, R90 ;  /* 0x0000005a5704723e */ /* 0x000fe200000010ff */
[----:B------:R-:W-:-:S05]  /*3250*/  HFMA2 R87, -RZ, RZ, 0, 0 ;  /* 0x00000000ff577431 */ /* 0x000fca00000001ff */
[----:B------:R-:W1:Y:S01]  /*3260*/  MUFU.EX2 R6, R6 ;  /* 0x0000000600067308 */ /* 0x000e620000000800 */
[----:B--2---:R-:W-:Y:S01]  /*3270*/  FADD R5, R5, 1 ;  /* 0x3f80000005057421 */ /* 0x004fe20000000000 */
[----:B------:R-:W-:Y:S02]  /*3280*/  MOV R37, R86 ;  /* 0x0000005600257202 */ /* 0x000fe40000000f00 */
[----:B------:R-:W-:-:S04]  /*3290*/  LEA R86, R72, R66, 0xd ;  /* 0x0000004248567211 */ /* 0x000fc800078e68ff */
[----:B------:R-:W2:Y:S01]  /*32a0*/  MUFU.EX2 R7, R7 ;  /* 0x0000000700077308 */ /* 0x000ea20000000800 */
[----:B---3--:R-:W-:-:S07]  /*32b0*/  FADD R8, R8, 1 ;  /* 0x3f80000008087421 */ /* 0x008fce0000000000 */
[----:B------:R-:W3:Y:S01]  /*32c0*/  MUFU.EX2 R10, R10 ;  /* 0x0000000a000a7308 */ /* 0x000ee20000000800 */
[----:B-1----:R-:W-:Y:S01]  /*32d0*/  FADD R59, R6, 1 ;  /* 0x3f800000063b7421 */ /* 0x002fe20000000000 */
[----:B------:R-:W-:Y:S02]  /*32e0*/  LEA R6, R36, R65, 0xd ;  /* 0x0000004124067211 */ /* 0x000fe400078e68ff */
[----:B------:R-:W-:Y:S02]  /*32f0*/  MOV R36, R86 ;  /* 0x0000005600247202 */ /* 0x000fe40000000f00 */
[----:B------:R-:W-:Y:S02]  /*3300*/  LEA R86, R72, R69, 0xd ;  /* 0x0000004548567211 */ /* 0x000fe400078e68ff */
[----:B------:R-:W1:Y:S01]  /*3310*/  MUFU.EX2 R9, R9 ;  /* 0x0000000900097308 */ /* 0x000e620000000800 */
[----:B--2---:R-:W-:Y:S01]  /*3320*/  FADD R44, R7, 1 ;  /* 0x3f800000072c7421 */ /* 0x004fe20000000000 */
[----:B------:R-:W-:-:S04]  /*3330*/  MOV R7, RZ ;  /* 0x000000ff00077202 */ /* 0x000fc80000000f00 */
[----:B------:R-:W-:Y:S01]  /*3340*/  MOV R41, R6 ;  /* 0x0000000600297202 */ /* 0x000fe20000000f00 */
[----:B------:R-:W-:Y:S01]  /*3350*/  FMUL R7, R27, UR26 ;  /* 0x0000001a1b077c20 */ /* 0x000fe20008400000 */
[----:B------:R-:W-:Y:S01]  /*3360*/  MUFU.EX2 R11, R11 ;  /* 0x0000000b000b7308 */ /* 0x000fe20000000800 */
[----:B---3--:R-:W-:Y:S01]  /*3370*/  FADD R10, R10, 1 ;  /* 0x3f8000000a0a7421 */ /* 0x008fe20000000000 */
[----:B------:R-:W-:Y:S01]  /*3380*/  F2FP.BF16.F32.PACK_AB R6, R25, R24 ;  /* 0x000000181906723e */ /* 0x000fe200000010ff */
[----:B------:R-:W-:Y:S01]  /*3390*/  HFMA2 R25, -RZ, RZ, 0, 0 ;  /* 0x00000000ff197431 */ /* 0x000fe200000001ff */
[----:B------:R-:W-:Y:S02]  /*33a0*/  LEA R24, R72, R67, 0xd ;  /* 0x0000004348187211 */ /* 0x000fe400078e68ff */
[----:B------:R-:W-:Y:S02]  /*33b0*/  MOV R27, RZ ;  /* 0x000000ff001b7202 */ /* 0x000fe40000000f00 */
[----:B------:R-:W2:Y:S01]  /*33c0*/  MUFU.RCP R40, R40 ;  /* 0x0000002800287308 */ /* 0x000ea20000001000 */
[----:B-1----:R-:W-:Y:S01]  /*33d0*/  FADD R9, R9, 1 ;  /* 0x3f80000009097421 */ /* 0x002fe20000000000 */
[----:B------:R-:W-:-:S06]  /*33e0*/  MOV R25, R24 ;  /* 0x0000001800197202 */ /* 0x000fcc0000000f00 */
[----:B------:R-:W1:Y:S08]  /*33f0*/  MUFU.RCP R45, R5 ;  /* 0x00000005002d7308 */ /* 0x000e700000001000 */
[----:B------:R3:W4:Y:S01]  /*3400*/  MUFU.RCP R85, R10 ;  /* 0x0000000a00557308 */ /* 0x0007220000001000 */
[----:B--2---:R-:W-:-:S07]  /*3410*/  FMUL R40, R39, R40 ;  /* 0x0000002827287220 */ /* 0x004fce0000400000 */
[----:B------:R-:W2:Y:S01]  /*3420*/  MUFU.RCP R8, R8 ;  /* 0x0000000800087308 */ /* 0x000ea20000001000 */
[----:B-1----:R-:W-:Y:S01]  /*3430*/  FMUL R45, R38, R45 ;  /* 0x0000002d262d7220 */ /* 0x002fe20000400000 */
[----:B------:R-:W-:Y:S01]  /*3440*/  F2FP.BF16.F32.PACK_AB R5, R23, R88 ;  /* 0x000000581705723e */ /* 0x000fe200000010ff */
[C---:B------:R-:W-:Y:S01]  /*3450*/  FMUL R23, R7.reuse, R40 ;  /* 0x0000002807177220 */ /* 0x040fe20000400000 */
[----:B------:R-:W-:Y:S01]  /*3460*/  F2FP.BF16.F32.PACK_AB R7, R7, R26 ;  /* 0x0000001a0707723e */ /* 0x000fe200000010ff */
[----:B------:R-:W-:Y:S01]  /*3470*/  FMUL R40, R26, R45 ;  /* 0x0000002d1a287220 */ /* 0x000fe20000400000 */
[----:B------:R-:W-:Y:S01]  /*3480*/  LEA R26, R72, R68, 0xd ;  /* 0x00000044481a7211 */ /* 0x000fe200078e68ff */
[----:B------:R-:W-:Y:S01]  /*3490*/  FMUL R72, R34, UR26 ;  /* 0x0000001a22487c20 */ /* 0x000fe20008400000 */
[----:B------:R-:W1:Y:S01]  /*34a0*/  MUFU.RCP R59, R59 ;  /* 0x0000003b003b7308 */ /* 0x000e620000001000 */
[----:B---3--:R-:W-:Y:S01]  /*34b0*/  FADD R10, R11, 1 ;  /* 0x3f8000000b0a7421 */ /* 0x008fe20000000000 */
[----:B------:R-:W-:Y:S01]  /*34c0*/  MOV R24, R26 ;  /* 0x0000001a00187202 */ /* 0x000fe20000000f00 */
[----:B------:R-:W-:Y:S01]  /*34d0*/  FMUL R27, R33, UR26 ;  /* 0x0000001a211b7c20 */ /* 0x000fe20008400000 */
[----:B------:R-:W-:Y:S01]  /*34e0*/  MOV R26, R86 ;  /* 0x00000056001a7202 */ /* 0x000fe20000000f00 */
[----:B------:R-:W-:Y:S01]  /*34f0*/  FMUL R86, R28, UR26 ;  /* 0x0000001a1c567c20 */ /* 0x000fe20008400000 */
[----:B------:R-:W-:Y:S01]  /*3500*/  FMUL R28, R32, UR26 ;  /* 0x0000001a201c7c20 */ /* 0x000fe20008400000 */
[----:B----4-:R-:W-:Y:S01]  /*3510*/  FMUL R33, R42, R85 ;  /* 0x000000552a217220 */ /* 0x010fe20000400000 */
[----:B------:R3:W4:Y:S01]  /*3520*/  MUFU.RCP R11, R9 ;  /* 0x00000009000b7308 */ /* 0x0007220000001000 */
[----:B--2---:R-:W-:Y:S01]  /*3530*/  FMUL R32, R43, R8 ;  /* 0x000000082b207220 */ /* 0x004fe20000400000 */
[----:B------:R-:W-:Y:S01]  /*3540*/  F2FP.BF16.F32.PACK_AB R8, R29, R86 ;  /* 0x000000561d08723e */ /* 0x000fe200000010ff */
[----:B------:R-:W-:Y:S01]  /*3550*/  FMUL R33, R30, R33 ;  /* 0x000000211e217220 */ /* 0x000fe20000400000 */
[----:B------:R2:W-:Y:S01]  /*3560*/  STSM.16.M88.4 [R37], R4 ;  /* 0x0000000425007844 */ /* 0x0005e20000000200 */
[----:B------:R-:W-:-:S03]  /*3570*/  F2FP.BF16.F32.PACK_AB R23, R23, R40 ;  /* 0x000000281717723e */ /* 0x000fc600000010ff */
[----:B------:R-:W5:Y:S01]  /*3580*/  MUFU.RCP R44, R44 ;  /* 0x0000002c002c7308 */ /* 0x000f620000001000 */
[C---:B-1----:R-:W-:Y:S01]  /*3590*/  FMUL R34, R12.reuse, R59 ;  /* 0x0000003b0c227220 */ /* 0x042fe20000400000 */
[----:B------:R-:W-:Y:S02]  /*35a0*/  F2FP.BF16.F32.PACK_AB R59, R39, R38 ;  /* 0x00000026273b723e */ /* 0x000fe400000010ff */
[----:B------:R-:W-:Y:S01]  /*35b0*/  F2FP.BF16.F32.PACK_AB R12, R12, R13 ;  /* 0x0000000d0c0c723e */ /* 0x000fe200000010ff */
[----:B------:R-:W-:-:S03]  /*35c0*/  FMUL R34, R29, R34 ;  /* 0x000000221d227220 */ /* 0x000fc60000400000 */
[----:B------:R-:W1:Y:S01]  /*35d0*/  MUFU.RCP R10, R10 ;  /* 0x0000000a000a7308 */ /* 0x000e620000001000 */
[----:B---3--:R-:W-:Y:S01]  /*35e0*/  FMUL R9, R31, UR26 ;  /* 0x0000001a1f097c20 */ /* 0x008fe20008400000 */
[----:B------:R-:W-:Y:S01]  /*35f0*/  FADD R31, R19, 1 ;  /* 0x3f800000131f7421 */ /* 0x000fe20000000000 */
[----:B------:R-:W-:Y:S02]  /*3600*/  FMUL R19, R35, UR26 ;  /* 0x0000001a23137c20 */ /* 0x000fe40008400000 */
[C---:B------:R-:W-:Y:S01]  /*3610*/  FMUL R32, R9.reuse, R32 ;  /* 0x0000002009207220 */ /* 0x040fe20000400000 */
[----:B------:R-:W-:Y:S01]  /*3620*/  F2FP.BF16.F32.PACK_AB R9, R9, R30 ;  /* 0x0000001e0909723e */ /* 0x000fe200000010ff */
[C---:B----4-:R-:W-:Y:S01]  /*3630*/  FMUL R30, R14.reuse, R11 ;  /* 0x0000000b0e1e7220 */ /* 0x050fe20000400000 */
[----:B------:R-:W3:Y:S01]  /*3640*/  MUFU.RCP R18, R18 ;  /* 0x0000001200127308 */ /* 0x000ee20000001000 */
[----:B-----5:R-:W-:Y:S01]  /*3650*/  FMUL R35, R13, R44 ;  /* 0x0000002c0d237220 */ /* 0x020fe20000400000 */
[----:B------:R-:W-:Y:S01]  /*3660*/  MOV R44, UR8 ;  /* 0x00000008002c7c02 */ /* 0x000fe20008000f00 */
[----:B------:R-:W-:Y:S01]  /*3670*/  FMUL R30, R27, R30 ;  /* 0x0000001e1b1e7220 */ /* 0x000fe20000400000 */
[----:B------:R-:W-:Y:S01]  /*3680*/  F2FP.BF16.F32.PACK_AB R14, R14, R15 ;  /* 0x0000000f0e0e723e */ /* 0x000fe200000010ff */
[----:B------:R-:W-:Y:S01]  /*3690*/  FMUL R35, R86, R35 ;  /* 0x0000002356237220 */ /* 0x000fe20000400000 */
[----:B------:R-:W-:-:S02]  /*36a0*/  LEA R86, R44, R61, 0xd ;  /* 0x0000003d2c567211 */ /* 0x000fc400078e68ff */
[----:B------:R-:W4:Y:S01]  /*36b0*/  MUFU.RCP R31, R31 ;  /* 0x0000001f001f7308 */ /* 0x000f220000001000 */
[----:B-1----:R-:W-:Y:S01]  /*36c0*/  FMUL R11, R15, R10 ;  /* 0x0000000a0f0b7220 */ /* 0x002fe20000400000 */
[----:B------:R-:W-:Y:S02]  /*36d0*/  F2FP.BF16.F32.PACK_AB R10, R27, R28 ;  /* 0x0000001c1b0a723e */ /* 0x000fe400000010ff */
[C---:B------:R-:W-:Y:S02]  /*36e0*/  LEA R90, R44.reuse, R63, 0xd ;  /* 0x0000003f2c5a7211 */ /* 0x040fe400078e68ff */
[----:B------:R-:W-:Y:S02]  /*36f0*/  LEA R88, R44, R65, 0xd ;  /* 0x000000412c587211 */ /* 0x000fe400078e68ff */
[----:B------:R-:W-:Y:S01]  /*3700*/  MOV R86, R86 ;  /* 0x0000005600567202 */ /* 0x000fe20000000f00 */
[----:B---3--:R-:W-:Y:S01]  /*3710*/  FMUL R18, R47, R18 ;  /* 0x000000122f127220 */ /* 0x008fe20000400000 */
[----:B------:R-:W-:-:S02]  /*3720*/  MOV R45, R90 ;  /* 0x0000005a002d7202 */ /* 0x000fc40000000f00 */
[----:B------:R-:W-:Y:S02]  /*3730*/  MOV R27, R88 ;  /* 0x00000058001b7202 */ /* 0x000fe40000000f00 */
[----:B------:R-:W-:Y:S02]  /*3740*/  F2FP.BF16.F32.PACK_AB R13, R43, R42 ;  /* 0x0000002a2b0d723e */ /* 0x000fe400000010ff */
[----:B------:R-:W-:Y:S01]  /*3750*/  F2FP.BF16.F32.PACK_AB R15, R47, R46 ;  /* 0x0000002e2f0f723e */ /* 0x000fe200000010ff */
[----:B----4-:R-:W-:Y:S01]  /*3760*/  FMUL R29, R46, R31 ;  /* 0x0000001f2e1d7220 */ /* 0x010fe20000400000 */
[----:B------:R-:W-:Y:S01]  /*3770*/  FMUL R31, R28, R11 ;  /* 0x0000000b1c1f7220 */ /* 0x000fe20000400000 */
[C---:B------:R-:W-:Y:S01]  /*3780*/  FMUL R28, R19.reuse, R18 ;  /* 0x00000012131c7220 */ /* 0x040fe20000400000 */
[----:B------:R-:W-:Y:S01]  /*3790*/  F2FP.BF16.F32.PACK_AB R11, R19, R72 ;  /* 0x00000048130b723e */ /* 0x000fe200000010ff */
[----:B------:R-:W-:Y:S01]  /*37a0*/  FMUL R29, R72, R29 ;  /* 0x0000001d481d7220 */ /* 0x000fe20000400000 */
[----:B------:R-:W-:-:S02]  /*37b0*/  LEA R18, R44, R64, 0xd ;  /* 0x000000402c127211 */ /* 0x000fc400078e68ff */
[----:B------:R-:W-:Y:S01]  /*37c0*/  MOV R19, RZ ;  /* 0x000000ff00137202 */ /* 0x000fe20000000f00 */
[----:B------:R1:W-:Y:S01]  /*37d0*/  STSM.16.M88.4 [R41], R8 ;  /* 0x0000000829007844 */ /* 0x0003e20000000200 */
[----:B--2---:R-:W-:Y:S02]  /*37e0*/  F2FP.BF16.F32.PACK_AB R4, R78, R77 ;  /* 0x0000004d4e04723e */ /* 0x004fe400000010ff */
[----:B------:R-:W-:Y:S01]  /*37f0*/  MOV R44, R18 ;  /* 0x00000012002c7202 */ /* 0x000fe20000000f00 */
[----:B------:R2:W-:Y:S01]  /*3800*/  STSM.16.M88.4 [R86], R48 ;  /* 0x0000003056007844 */ /* 0x0005e20000000200 */
[----:B------:R-:W-:Y:S02]  /*3810*/  F2FP.BF16.F32.PACK_AB R5, R76, R75 ;  /* 0x0000004b4c05723e */ /* 0x000fe400000010ff */
[----:B------:R-:W-:Y:S01]  /*3820*/  F2FP.BF16.F32.PACK_AB R6, R74, R73 ;  /* 0x000000494a06723e */ /* 0x000fe200000010ff */
[----:B------:R2:W-:Y:S01]  /*3830*/  STSM.16.M88.4 [R45], R52 ;  /* 0x000000342d007844 */ /* 0x0005e20000000200 */
[----:B------:R-:W-:-:S02]  /*3840*/  F2FP.BF16.F32.PACK_AB R7, R97, R98 ;  /* 0x000000626107723e */ /* 0x000fc400000010ff */
[----:B------:R-:W-:Y:S01]  /*3850*/  F2FP.BF16.F32.PACK_AB R18, R82, R81 ;  /* 0x000000515212723e */ /* 0x000fe200000010ff */
[----:B------:R2:W-:Y:S01]  /*3860*/  STSM.16.M88.4 [R44], R56 ;  /* 0x000000382c007844 */ /* 0x0005e20000000200 */
[----:B------:R-:W-:-:S03]  /*3870*/  F2FP.BF16.F32.PACK_AB R19, R80, R79 ;  /* 0x0000004f5013723e */ /* 0x000fc600000010ff */
[----:B------:R2:W-:Y:S04]  /*3880*/  STSM.16.M88.4 [R27], R12 ;  /* 0x0000000c1b007844 */ /* 0x0005e80000000200 */
[----:B------:R2:W-:Y:S04]  /*3890*/  STSM.16.M88.4 [R36], R4 ;  /* 0x0000000424007844 */ /* 0x0005e80000000200 */
[----:B------:R2:W-:Y:S04]  /*38a0*/  STSM.16.M88.4 [R25], R16 ;  /* 0x0000001019007844 */ /* 0x0005e80000000200 */
[----:B------:R2:W-:Y:S01]  /*38b0*/  STSM.16.M88.4 [R24], R20 ;  /* 0x0000001418007844 */ /* 0x0005e20000000200 */
[----:B-1----:R-:W-:-:S02]  /*38c0*/  F2FP.BF16.F32.PACK_AB R8, R34, R35 ;  /* 0x000000232208723e */ /* 0x002fc400000010ff */
[----:B------:R-:W-:Y:S02]  /*38d0*/  F2FP.BF16.F32.PACK_AB R9, R32, R33 ;  /* 0x000000212009723e */ /* 0x000fe400000010ff */
[----:B------:R-:W-:Y:S02]  /*38e0*/  F2FP.BF16.F32.PACK_AB R10, R30, R31 ;  /* 0x0000001f1e0a723e */ /* 0x000fe400000010ff */
[----:B------:R-:W-:-:S05]  /*38f0*/  F2FP.BF16.F32.PACK_AB R11, R28, R29 ;  /* 0x0000001d1c0b723e */ /* 0x000fca00000010ff */
[----:B------:R2:W-:Y:S01]  /*3900*/  STSM.16.M88.4 [R26], R8 ;  /* 0x000000081a007844 */ /* 0x0005e20000000200 */
[----:B------:R1:W-:Y:S06]  /*3910*/  MEMBAR.ALL.CTA ;  /* 0x0000000000007992 */ /* 0x0003ec0000008000 */
[----:B-1----:R-:W1:Y:S02]  /*3920*/  FENCE.VIEW.ASYNC.S ;  /* 0x00000000000073c6 */ /* 0x002e640000000000 */
[----:B-1----:R-:W-:Y:S06]  /*3930*/  BAR.SYNC.DEFER_BLOCKING 0x1, 0x80 ;  /* 0x0042000000007b1d */ /* 0x002fec0000010000 */
[----:B------:R-:W-:Y:S05]  /*3940*/  @P0 BRA `(.L_x_37) ;  /* 0x0000000000500947 */ /* 0x000fea0003800000 */
[----:B------:R-:W-:Y:S02]  /*3950*/  USHF.L.U32 UR12, UR12, 0xc, URZ ;  /* 0x0000000c0c0c7899 */ /* 0x000fe400080006ff */
[----:B------:R-:W-:Y:S02]  /*3960*/  USHF.L.U32 UR8, UR8, 0xc, URZ ;  /* 0x0000000c08087899 */ /* 0x000fe400080006ff */
[----:B------:R-:W-:Y:S02]  /*3970*/  USHF.L.U32 UR4, UR4, 0xc, URZ ;  /* 0x0000000c04047899 */ /* 0x000fe400080006ff */
[----:B------:R-:W-:Y:S02]  /*3980*/  UIADD3 UR12, UPT, UPT, UR12, UR12, URZ ;  /* 0x0000000c0c0c7290 */ /* 0x000fe4000fffe0ff */
[----:B------:R-:W-:Y:S02]  /*3990*/  ULEA UR13, UR27, UR13, 0x8 ;  /* 0x0000000d1b0d7291 */ /* 0x000fe4000f8e40ff */
[----:B------:R-:W-:-:S02]  /*39a0*/  UIADD3 UR8, UPT, UPT, UR8, UR8, URZ ;  /* 0x0000000808087290 */ /* 0x000fc4000fffe0ff */
[----:B------:R-:W-:Y:S02]  /*39b0*/  ULEA UR5, UR27, UR5, 0x2 ;  /* 0x000000051b057291 */ /* 0x000fe4000f8e10ff */
[----:B------:R-:W-:Y:S02]  /*39c0*/  UIADD3 UR4, UPT, UPT, UR23, UR4, UR4 ;  /* 0x0000000417047290 */ /* 0x000fe4000fffe004 */
[----:B------:R-:W-:Y:S02]  /*39d0*/  UIADD3 UR12, UPT, UPT, UR12, 0x400, UR23 ;  /* 0x000004000c0c7890 */ /* 0x000fe4000fffe017 */
[----:B------:R-:W-:Y:S02]  /*39e0*/  UIADD3 UR9, UPT, UPT, UR13, 0x40, URZ ;  /* 0x000000400d097890 */ /* 0x000fe4000fffe0ff */
[----:B------:R-:W-:Y:S02]  /*39f0*/  UIADD3 UR8, UPT, UPT, UR8, 0x400, UR23 ;  /* 0x0000040008087890 */ /* 0x000fe4000fffe017 */
[----:B------:R-:W-:-:S02]  /*3a00*/  USHF.L.U32 UR5, UR5, 0x5, URZ ;  /* 0x0000000505057899 */ /* 0x000fc400080006ff */
[----:B------:R-:W-:Y:S01]  /*3a10*/  UIADD3 UR4, UPT, UPT, UR4, 0x8400, URZ ;  /* 0x0000840004047890 */ /* 0x000fe2000fffe0ff */
[----:B------:R1:W-:Y:S01]  /*3a20*/  UTMASTG.2D [UR12], [UR30], desc[URZ] ;  /* 0x0000ff0c1e0073b5 */ /* 0x0003e20008009000 */
[----:B------:R-:W-:Y:S01]  /*3a30*/  UMOV UR10, UR14 ;  /* 0x0000000e000a7c82 */ /* 0x000fe20008000000 */
[----:B------:R-:W-:Y:S02]  /*3a40*/  UMOV UR6, UR14 ;  /* 0x0000000e00067c82 */ /* 0x000fe40008000000 */
[----:B------:R1:W-:Y:S04]  /*3a50*/  UTMASTG.2D [UR8], [UR30], desc[URZ] ;  /* 0x0000ff081e0073b5 */ /* 0x0003e80008009000 */
[----:B------:R1:W-:Y:S01]  /*3a60*/  UTMASTG.2D [UR4], [UR28], desc[URZ] ;  /* 0x0000ff041c0073b5 */ /* 0x0003e20008009000 */
[----:B------:R0:W-:Y:S01]  /*3a70*/  UTMACMDFLUSH ;  /* 0x00000000000079b7 */ /* 0x0001e20000000000 */
[----:B-1----:R-:W-:-:S04]  /*3a80*/  DEPBAR.LE SB0, 0x3 ;  /* 0x000080c00000791a */ /* 0x002fc80000000000 */
.L_x_37:
[----:B------:R-:W-:Y:S01]  /*3a90*/  BAR.SYNC.DEFER_BLOCKING 0x1, 0x80 ;  /* 0x0042000000007b1d */ /* 0x000fe20000010000 */
[----:B------:R-:W-:Y:S02]  /*3aa0*/  UPLOP3.LUT UP0, UPT, UPT, UPT, UP1, 0x80, 0x8 ;  /* 0x000000000008789c */ /* 0x000fe40003f0f010 */
[----:B------:R-:W-:-:S03]  /*3ab0*/  UPLOP3.LUT UP1, UPT, UPT, UPT, UPT, 0x40, 0x4 ;  /* 0x000000000004789c */ /* 0x000fc60003f2e870 */
[----:B------:R-:W-:-:S04]  /*3ac0*/  UMOV UR5, 0x2 ;  /* 0x0000000200057882 */ /* 0x000fc80000000000 */
[----:B------:R-:W-:Y:S05]  /*3ad0*/  BRA.U UP0, `(.L_x_38) ;  /* 0xffffffe500bc7547 */ /* 0x000fea000b83ffff */
[----:B------:R-:W1:Y:S01]  /*3ae0*/  LDCU.64 UR4, c[0x0][0x5c0] ;  /* 0x0000b800ff0477ac */ /* 0x000e620008000a00 */
[----:B------:R-:W-:Y:S01]  /*3af0*/  ULEA.HI.SX32 UR22, UR21, UR22, 0x1e ;  /* 0x0000001615167291 */ /* 0x000fe2000f8ff2ff */
[----:B------:R-:W-:-:S03]  /*3b00*/  ELECT P0, URZ, PT ;  /* 0x0000000000ff782f */ /* 0x000fc60003800000 */
[----:B------:R-:W-:Y:S02]  /*3b10*/  UISETP.GE.AND UP0, UPT, UR22, 0x100, UPT ;  /* 0x000001001600788c */ /* 0x000fe4000bf06270 */
[----:B------:R-:W-:Y:S02]  /*3b20*/  UIADD3 UR11, UPT, UPT, UR11, 0x1, URZ ;  /* 0x000000010b0b7890 */ /* 0x000fe4000fffe0ff */
[----:B-1----:R-:W-:-:S06]  /*3b30*/  UIMAD.WIDE.U32 UR8, UR22, UR5, URZ ;  /* 0x00000005160872a5 */ /* 0x002fcc000f8e00ff */
[----:B--2---:R-:W-:Y:S01]  /*3b40*/  @P0 IMAD.MOV.U32 R5, RZ, RZ, 0x1 ;  /* 0x00000001ff050424 */ /* 0x004fe200078e00ff */
[----:B------:R-:W1:Y:S03]  /*3b50*/  LDCU UR5, c[0x0][0x5d0] ;  /* 0x0000ba00ff0577ac */ /* 0x000e660008000800 */
[----:B------:R2:W-:Y:S01]  /*3b60*/  @P0 SYNCS.ARRIVE.TRANS64.ART0 RZ, [R0+URZ+0x50], R5 ;  /* 0x0000500500ff09a7 */ /* 0x0005e200085000ff */
[----:B------:R-:W-:-:S04]  /*3b70*/  UIADD3 UR6, UPT, UPT, UR22, -UR9, URZ ;  /* 0x8000000916067290 */ /* 0x000fc8000fffe0ff */
[----:B------:R-:W-:-:S04]  /*3b80*/  USHF.R.U32.HI UR6, URZ, UR20, UR6 ;  /* 0x00000014ff067299 */ /* 0x000fc80008011606 */
[----:B------:R-:W-:-:S04]  /*3b90*/  UIADD3 UR6, UPT, UPT, UR9, UR6, URZ ;  /* 0x0000000609067290 */ /* 0x000fc8000fffe0ff */
[----:B------:R-:W-:-:S04]  /*3ba0*/  USHF.R.U32.HI UR14, URZ, UR19, UR6 ;  /* 0x00000013ff0e7299 */ /* 0x000fc80008011606 */
[----:B------:R-:W-:-:S04]  /*3bb0*/  UIADD3 UR14, UPT, UPT, -UR14, URZ, URZ ;  /* 0x000000ff0e0e7290 */ /* 0x000fc8000fffe1ff */
[----:B------:R-:W-:Y:S01]  /*3bc0*/  UIMAD UR14, UR4, UR14, UR22 ;  /* 0x0000000e040e72a4 */ /* 0x000fe2000f8e0216 */
[----:B--2---:R-:W-:-:S03]  /*3bd0*/  VIADD R0, R3, 0x1 ;  /* 0x0000000103007836 */ /* 0x004fc60000000000 */
[----:B-1----:R-:W-:Y:S01]  /*3be0*/  UIMAD.WIDE.U32 UR8, UR14, UR5, URZ ;  /* 0x000000050e0872a5 */ /* 0x002fe2000f8e00ff */
[----:B------:R-:W1:Y:S01]  /*3bf0*/  LDCU.64 UR4, c[0x0][0x5d8] ;  /* 0x0000bb00ff0477ac */ /* 0x000e620008000a00 */
[----:B------:R-:W-:Y:S02]  /*3c00*/  ISETP.NE.AND P0, PT, R0, 0x2, PT ;  /* 0x000000020000780c */ /* 0x000fe40003f05270 */
[----:B------:R-:W-:Y:S02]  /*3c10*/  UIADD3 UR6, UPT, UPT, UR14, -UR9, URZ ;  /* 0x800000090e067290 */ /* 0x000fe4000fffe0ff */
[----:B------:R-:W-:Y:S02]  /*3c20*/  SEL R3, RZ, 0x1, P0 ;  /* 0x00000001ff037807 */ /* 0x000fe40000000000 */
[----:B------:R-:W-:Y:S02]  /*3c30*/  USHF.R.U32.HI UR6, URZ, UR18, UR6 ;  /* 0x00000012ff067299 */ /* 0x000fe40008011606 */
[----:B------:R-:W-:-:S02]  /*3c40*/  LOP3.LUT R60, R60, R3, RZ, 0x3c, !PT ;  /* 0x000000033c3c7212 */ /* 0x000fc400078e3cff */
[----:B------:R-:W-:Y:S01]  /*3c50*/  UIADD3 UR6, UPT, UPT, UR9, UR6, URZ ;  /* 0x0000000609067290 */ /* 0x000fe2000fffe0ff */
[----:B------:R-:W-:-:S03]  /*3c60*/  SEL R3, R0, RZ, P0 ;  /* 0x000000ff00037207 */ /* 0x000fc60000000000 */
[----:B------:R-:W-:-:S04]  /*3c70*/  USHF.R.U32.HI UR6, URZ, UR15, UR6 ;  /* 0x0000000fff067299 */ /* 0x000fc80008011606 */
[----:B-1----:R-:W-:Y:S01]  /*3c80*/  UIMAD.WIDE.U32 UR8, UR6, UR5, URZ ;  /* 0x00000005060872a5 */ /* 0x002fe2000f8e00ff */
[----:B------:R-:W1:Y:S03]  /*3c90*/  LDCU UR5, c[0x0][0x5cc] ;  /* 0x0000b980ff0577ac */ /* 0x000e660008000800 */
[----:B------:R-:W-:-:S04]  /*3ca0*/  UIADD3 UR8, UPT, UPT, UR6, -UR9, URZ ;  /* 0x8000000906087290 */ /* 0x000fc8000fffe0ff */
[----:B------:R-:W-:-:S04]  /*3cb0*/  USHF.R.U32.HI UR8, URZ, UR17, UR8 ;  /* 0x00000011ff087299 */ /* 0x000fc80008011608 */
[----:B------:R-:W-:-:S04]  /*3cc0*/  UIADD3 UR8, UPT, UPT, UR9, UR8, URZ ;  /* 0x0000000809087290 */ /* 0x000fc8000fffe0ff */
[----:B------:R-:W-:-:S04]  /*3cd0*/  USHF.R.U32.HI UR27, URZ, UR16, UR8 ;  /* 0x00000010ff1b7299 */ /* 0x000fc80008011608 */
[----:B------:R-:W-:-:S04]  /*3ce0*/  UIADD3 UR27, UPT, UPT, -UR27, URZ, URZ ;  /* 0x000000ff1b1b7290 */ /* 0x000fc8000fffe1ff */
[----:B------:R-:W-:Y:S02]  /*3cf0*/  UIMAD UR27, UR4, UR27, UR6 ;  /* 0x0000001b041b72a4 */ /* 0x000fe4000f8e0206 */
[----:B------:R-:W-:-:S04]  /*3d00*/  UIADD3 UR6, UPT, UPT, -UR6, URZ, URZ ;  /* 0x000000ff06067290 */ /* 0x000fc8000fffe1ff */
[----:B-1----:R-:W-:Y:S01]  /*3d10*/  UIMAD UR14, UR5, UR6, UR14 ;  /* 0x00000006050e72a4 */ /* 0x002fe2000f8e020e */
[----:B------:R-:W-:Y:S11]  /*3d20*/  BRA.U !UP0, `(.L_x_39) ;  /* 0xffffffe108d87547 */ /* 0x000ff6000b83ffff */
.L_x_35:
[----:B------:R-:W-:-:S13]  /*3d30*/  ISETP.NE.AND P0, PT, R71, RZ, PT ;  /* 0x000000ff4700720c */ /* 0x000fda0003f05270 */
[----:B------:R-:W-:Y:S05]  /*3d40*/  @P0 BRA `(.L_x_40) ;  /* 0x00000000001c0947 */ /* 0x000fea0003800000 */
[----:B------:R-:W3:Y:S01]  /*3d50*/  S2UR UR4, SR_CgaCtaId ;  /* 0x00000000000479c3 */ /* 0x000ee20000008800 */
[----:B------:R-:W-:Y:S02]  /*3d60*/  ELECT P1, URZ, PT ;  /* 0x0000000000ff782f */ /* 0x000fe40003820000 */
[----:B------:R-:W-:Y:S01]  /*3d70*/  MOV R0, 0x1 ;  /* 0x0000000100007802 */ /* 0x000fe20000000f00 */
[----:B------:R-:W-:-:S04]  /*3d80*/  UMOV UR5, 0x40 ;  /* 0x0000004000057882 */ /* 0x000fc80000000000 */
[----:B------:R-:W-:Y:S01]  /*3d90*/  UVIRTCOUNT.DEALLOC.SMPOOL 0x80 ;  /* 0x000000800000784c */ /* 0x000fe20000000000 */
[----:B---3--:R-:W-:-:S09]  /*3da0*/  ULEA UR4, UR4, UR5, 0x18 ;  /* 0x0000000504047291 */ /* 0x008fd2000f8ec0ff */
[----:B------:R3:W-:Y:S03]  /*3db0*/  @P1 STS.U8 [UR4], R0 ;  /* 0x00000000ff001988 */ /* 0x0007e60008000004 */
.L_x_40:
[----:B------:R-:W-:Y:S06]  /*3dc0*/  BAR.SYNC.DEFER_BLOCKING 0x1, 0x80 ;  /* 0x0042000000007b1d */ /* 0x000fec0000010000 */
[----:B------:R-:W-:Y:S05]  /*3dd0*/  @P0 BRA `(.L_x_41) ;  /* 0x0000000000a00947 */ /* 0x000fea0003800000 */
[----:B------:R-:W4:Y:S01]  /*3de0*/  S2UR UR5, SR_CgaCtaId ;  /* 0x00000000000579c3 */ /* 0x000f220000008800 */
[----:B------:R-:W-:Y:S01]  /*3df0*/  NOP ;  /* 0x0000000000007918 */ /* 0x000fe20000000000 */
[----:B------:R-:W-:Y:S01]  /*3e00*/  UMOV UR4, 0x50 ;  /* 0x0000005000047882 */ /* 0x000fe20000000000 */
[----:B--2---:R-:W-:Y:S01]  /*3e10*/  LOP3.LUT R4, R70, 0xffff, RZ, 0xc0, !PT ;  /* 0x0000ffff46047812 */ /* 0x004fe200078ec0ff */
[----:B------:R-:W-:Y:S02]  /*3e20*/  IMAD.MOV.U32 R3, RZ, RZ, 0xff ;  /* 0x000000ffff037424 */ /* 0x000fe400078e00ff */
[----:B-1----:R-:W-:Y:S01]  /*3e30*/  IMAD.MOV.U32 R2, RZ, RZ, 0x1 ;  /* 0x00000001ff027424 */ /* 0x002fe200078e00ff */
[----:B------:R-:W-:-:S04]  /*3e40*/  SHF.R.U32.HI R4, RZ, 0x5, R4 ;  /* 0x00000005ff047819 */ /* 0x000fc80000011604 */
[----:B------:R-:W-:Y:S01]  /*3e50*/  SHF.L.U32 R3, R3, R4, RZ ;  /* 0x0000000403037219 */ /* 0x000fe200000006ff */
[----:B------:R-:W-:-:S05]  /*3e60*/  VIADD R5, R4, 0x10 ;  /* 0x0000001004057836 */ /* 0x000fca0000000000 */
[----:B------:R-:W-:Y:S01]  /*3e70*/  SHF.L.U32 R2, R2, R5, RZ ;  /* 0x0000000502027219 */ /* 0x000fe200000006ff */
[----:B----4-:R-:W-:-:S03]  /*3e80*/  ULEA UR5, UR5, UR4, 0x18 ;  /* 0x0000000405057291 */ /* 0x010fc6000f8ec0ff */
[----:B------:R-:W-:-:S04]  /*3e90*/  LOP3.LUT R5, R2, R3, RZ, 0xfc, !PT ;  /* 0x0000000302057212 */ /* 0x000fc800078efcff */
[C---:B------:R-:W-:Y:S02]  /*3ea0*/  LOP3.LUT R3, R5.reuse, 0xffff, RZ, 0xc0, !PT ;  /* 0x0000ffff05037812 */ /* 0x040fe400078ec0ff */
[----:B---3--:R-:W1:Y:S02]  /*3eb0*/  LDS R0, [UR5] ;  /* 0x00000005ff007984 */ /* 0x008e640008000800 */
[----:B-1----:R-:W-:-:S04]  /*3ec0*/  LOP3.LUT R2, R5, 0xffff, R0, 0x80, !PT ;  /* 0x0000ffff05027812 */ /* 0x002fc800078e8000 */
[----:B------:R-:W-:-:S13]  /*3ed0*/  ISETP.NE.AND P0, PT, R2, R3, PT ;  /* 0x000000030200720c */ /* 0x000fda0003f05270 */
[----:B------:R-:W-:Y:S05]  /*3ee0*/  @P0 BRA `(.L_x_42) ;  /* 0x0000000000500947 */ /* 0x000fea0003800000 */
[----:B------:R-:W-:Y:S02]  /*3ef0*/  SHF.R.U32.HI R0, RZ, 0x10, R0 ;  /* 0x00000010ff007819 */ /* 0x000fe40000011600 */
[----:B------:R-:W-:-:S04]  /*3f00*/  SHF.R.U32.HI R3, RZ, 0x10, R5 ;  /* 0x00000010ff037819 */ /* 0x000fc80000011605 */
[----:B------:R-:W-:-:S04]  /*3f10*/  LOP3.LUT R0, R0, R3, RZ, 0xc0, !PT ;  /* 0x0000000300007212 */ /* 0x000fc800078ec0ff */
[----:B------:R-:W-:-:S13]  /*3f20*/  ISETP.NE.AND P0, PT, R0, R3, PT ;  /* 0x000000030000720c */ /* 0x000fda0003f05270 */
[----:B------:R-:W-:Y:S05]  /*3f30*/  @P0 BRA `(.L_x_43) ;  /* 0x0000000000300947 */ /* 0x000fea0003800000 */
[----:B------:R-:W-:Y:S01]  /*3f40*/  R2UR UR7, R5 ;  /* 0x00000000050772ca */ /* 0x000fe200000e0000 */
[----:B------:R-:W1:Y:S01]  /*3f50*/  S2R R2, SR_LANEID ;  /* 0x0000000000027919 */ /* 0x000e620000000000 */
[----:B------:R-:W-:Y:S02]  /*3f60*/  VOTEU.ANY UR6, UPT, PT ;  /* 0x0000000000067886 */ /* 0x000fe400038e0100 */
[----:B------:R-:W-:-:S09]  /*3f70*/  UFLO.U32 UR6, UR6 ;  /* 0x00000006000672bd */ /* 0x000fd200080e0000 */
[----:B------:R-:W-:-:S06]  /*3f80*/  ULOP3.LUT UR7, URZ, UR7, URZ, 0x33, !UPT ;  /* 0x00000007ff077292 */ /* 0x000fcc000f8e33ff */
[----:B------:R-:W-:-:S04]  /*3f90*/  IMAD.U32 R0, RZ, RZ, UR7 ;  /* 0x00000007ff007e24 */ /* 0x000fc8000f8e00ff */
[----:B------:R-:W2:Y:S02]  /*3fa0*/  REDUX UR4, R0 ;  /* 0x00000000000473c4 */ /* 0x000ea40000000000 */
[----:B------:R3:W-:Y:S01]  /*3fb0*/  UTCATOMSWS.AND URZ, UR7 ;  /* 0x0000000700ff79e3 */ /* 0x0007e20008000000 */
[----:B-1----:R-:W-:Y:S01]  /*3fc0*/  ISETP.EQ.U32.AND P0, PT, R2, UR6, PT ;  /* 0x0000000602007c0c */ /* 0x002fe2000bf02070 */
[----:B--2---:R-:W-:-:S12]  /*3fd0*/  IMAD.U32 R2, RZ, RZ, UR4 ;  /* 0x00000004ff027e24 */ /* 0x004fd8000f8e00ff */
[----:B------:R3:W-:Y:S01]  /*3fe0*/  @P0 ATOMS.AND RZ, [UR5], R2 ;  /* 0x00000002ffff098c */ /* 0x0007e2000a800005 */
[----:B------:R-:W-:Y:S05]  /*3ff0*/  BRA `(.L_x_44) ;  /* 0x0000000000147947 */ /* 0x000fea0003800000 */
.L_x_43:
[----:B------:R-:W-:Y:S02]  /*4000*/  MOV R2, 0x4020 ;  /* 0x0000402000027802 */ /* 0x000fe40000000f00 */
[----:B------:R-:W-:Y:S05]  /*4010*/  CALL.REL.NOINC `($__internal_0_$__cuda_sm10x_tcgen05_guardrail_trap_col_being_dealloced_not_returned_by_alloc) ;  /* 0x0000000000c47944 */ /* 0x000fea0003c00000 */
[----:B------:R-:W-:Y:S05]  /*4020*/  BRA `(.L_x_44) ;  /* 0x0000000000087947 */ /* 0x000fea0003800000 */
.L_x_42:
[----:B------:R-:W-:Y:S02]  /*4030*/  MOV R2, 0x4050 ;  /* 0x0000405000027802 */ /* 0x000fe40000000f00 */
[----:B------:R-:W-:Y:S05]  /*4040*/  CALL.REL.NOINC `($__internal_2_$__cuda_sm10x_tcgen05_guardrail_trap_unallocated_columns_being_dealloced) ;  /* 0x0000000000d07944 */ /* 0x000fea0003c00000 */
.L_x_44:
[----:B------:R-:W-:Y:S01]  /*4050*/  NOP ;  /* 0x0000000000007918 */ /* 0x000fe20000000000 */
.L_x_41:
[----:B------:R-:W-:-:S04]  /*4060*/  DEPBAR.LE SB0, 0x0 ;  /* 0x000080000000791a */ /* 0x000fc80000000000 */
[----:B---3--:R-:W-:Y:S05]  /*4070*/  EXIT ;  /* 0x000000000000794d */ /* 0x008fea0003800000 */
.L_x_18:
[----:B------:R-:W-:Y:S02]  /*4080*/  MOV R6, UR12 ;  /* 0x0000000c00067c02 */ /* 0x000fe40008000f00 */
[----:B------:R-:W-:Y:S02]  /*4090*/  MOV R7, UR12 ;  /* 0x0000000c00077c02 */ /* 0x000fe40008000f00 */
[----:B------:R-:W-:-:S07]  /*40a0*/  MOV R0, UR9 ;  /* 0x0000000900007c02 */ /* 0x000fce0008000f00 */
.L_x_45:
[----:B-1----:R1:W2:Y:S02]  /*40b0*/  SYNCS.PHASECHK.TRANS64.TRYWAIT P0, [R0+URZ+0x20], R7 ;  /* 0x00002007000075a7 */ /* 0x0022a400080011ff */
[----:B--2---:R-:W-:Y:S05]  /*40c0*/  @!P0 NANOSLEEP.SYNCS 0x989680 ;  /* 0x009896800000895d */ /* 0x004fea0003900000 */
[----:B------:R-:W2:Y:S02]  /*40d0*/  @!P0 SYNCS.PHASECHK.TRANS64 P0, [R0+URZ+0x20], R7 ;  /* 0x00002007000085a7 */ /* 0x000ea400080010ff */
[----:B--2---:R-:W-:Y:S05]  /*40e0*/  @!P0 BRA `(.L_x_45) ;  /* 0xfffffffc00f08947 */ /* 0x004fea000383ffff */
[----:B------:R-:W-:Y:S05]  /*40f0*/  BRA `(.L_x_17) ;  /* 0xffffffc8009c7947 */ /* 0x000fea000383ffff */
.L_x_21:
[----:B------:R-:W-:Y:S02]  /*4100*/  MOV R2, UR5 ;  /* 0x0000000500027c02 */ /* 0x000fe40008000f00 */
[----:B------:R-:W-:Y:S02]  /*4110*/  MOV R3, UR5 ;  /* 0x0000000500037c02 */ /* 0x000fe40008000f00 */
[----:B------:R-:W-:-:S07]  /*4120*/  MOV R0, UR4 ;  /* 0x0000000400007c02 */ /* 0x000fce0008000f00 */
.L_x_46:
[----:B-1----:R1:W5:Y:S02]  /*4130*/  SYNCS.PHASECHK.TRANS64.TRYWAIT P0, [R0+URZ+0x20], R3 ;  /* 0x00002003000075a7 */ /* 0x00236400080011ff */
[----:B-----5:R-:W-:Y:S05]  /*4140*/  @!P0 NANOSLEEP.SYNCS 0x989680 ;  /* 0x009896800000895d */ /* 0x020fea0003900000 */
[----:B------:R-:W5:Y:S02]  /*4150*/  @!P0 SYNCS.PHASECHK.TRANS64 P0, [R0+URZ+0x20], R3 ;  /* 0x00002003000085a7 */ /* 0x000f6400080010ff */
[----:B-----5:R-:W-:Y:S05]  /*4160*/  @!P0 BRA `(.L_x_46) ;  /* 0xfffffffc00f08947 */ /* 0x020fea000383ffff */
[----:B------:R-:W-:Y:S05]  /*4170*/  BRA `(.L_x_47) ;  /* 0xffffffcc00887947 */ /* 0x000fea000383ffff */
.L_x_24:
[----:B------:R-:W-:Y:S02]  /*4180*/  MOV R0, UR7 ;  /* 0x0000000700007c02 */ /* 0x000fe40008000f00 */
[----:B------:R-:W-:-:S07]  /*4190*/  MOV R3, R2 ;  /* 0x0000000200037202 */ /* 0x000fce0000000f00 */
.L_x_48:
[----:B-1----:R1:W4:Y:S02]  /*41a0*/  SYNCS.PHASECHK.TRANS64.TRYWAIT P0, [R0+URZ+0x50], R3 ;  /* 0x00005003000075a7 */ /* 0x00232400080011ff */
[----:B----4-:R-:W-:Y:S05]  /*41b0*/  @!P0 NANOSLEEP.SYNCS 0x989680 ;  /* 0x009896800000895d */ /* 0x010fea0003900000 */
[----:B------:R-:W4:Y:S02]  /*41c0*/  @!P0 SYNCS.PHASECHK.TRANS64 P0, [R0+URZ+0x50], R3 ;  /* 0x00005003000085a7 */ /* 0x000f2400080010ff */
[----:B----4-:R-:W-:Y:S05]  /*41d0*/  @!P0 BRA `(.L_x_48) ;  /* 0xfffffffc00f08947 */ /* 0x010fea000383ffff */
[----:B------:R-:W-:Y:S05]  /*41e0*/  BRA `(.L_x_49) ;  /* 0xffffffd000707947 */ /* 0x000fea000383ffff */
.L_x_26:
[----:B------:R-:W-:Y:S02]  /*41f0*/  MOV R2, UR12 ;  /* 0x0000000c00027c02 */ /* 0x000fe40008000f00 */
[----:B------:R-:W-:Y:S02]  /*4200*/  MOV R3, UR12 ;  /* 0x0000000c00037c02 */ /* 0x000fe40008000f00 */
[----:B------:R-:W-:Y:S07]  /*4210*/  MOV R0, UR5 ;  /* 0x0000000500007c02 */ /* 0x000fee0008000f00 */
.L_x_50:
[----:B-1----:R1:W4:Y:S02]  /*4220*/  SYNCS.PHASECHK.TRANS64.TRYWAIT P1, [R0+URZ], R3 ;  /* 0x00000003000075a7 */ /* 0x00232400080211ff */
[----:B----4-:R-:W-:Y:S05]  /*4230*/  @!P1 NANOSLEEP.SYNCS 0x989680 ;  /* 0x009896800000995d */ /* 0x010fea0003900000 */
[----:B------:R-:W4:Y:S02]  /*4240*/  @!P1 SYNCS.PHASECHK.TRANS64 P1, [R0+URZ], R3 ;  /* 0x00000003000095a7 */ /* 0x000f2400080210ff */
[----:B----4-:R-:W-:Y:S05]  /*4250*/  @!P1 BRA `(.L_x_50) ;  /* 0xfffffffc00f09947 */ /* 0x010fea000383ffff */
[----:B------:R-:W-:Y:S05]  /*4260*/  BRA `(.L_x_25) ;  /* 0xffffffd000b47947 */ /* 0x000fea000383ffff */
.L_x_29:
[----:B------:R-:W-:-:S07]  /*4270*/  MOV R3, R2 ;  /* 0x0000000200037202 */ /* 0x000fce0000000f00 */
.L_x_51:
[----:B----4-:R4:W1:Y:S02]  /*4280*/  SYNCS.PHASECHK.TRANS64.TRYWAIT P0, [R0+URZ+0x50], R3 ;  /* 0x00005003000075a7 */ /* 0x01086400080011ff */
[----:B-1----:R-:W-:Y:S05]  /*4290*/  @!P0 NANOSLEEP.SYNCS 0x989680 ;  /* 0x009896800000895d */ /* 0x002fea0003900000 */
[----:B------:R-:W1:Y:S02]  /*42a0*/  @!P0 SYNCS.PHASECHK.TRANS64 P0, [R0+URZ+0x50], R3 ;  /* 0x00005003000085a7 */ /* 0x000e6400080010ff */
[----:B-1----:R-:W-:Y:S05]  /*42b0*/  @!P0 BRA `(.L_x_51) ;  /* 0xfffffffc00f08947 */ /* 0x002fea000383ffff */
[----:B------:R-:W-:Y:S05]  /*42c0*/  BRA `(.L_x_22) ;  /* 0xffffffd400647947 */ /* 0x000fea000383ffff */
.L_x_36:
[----:B------:R-:W-:-:S07]  /*42d0*/  MOV R4, R5 ;  /* 0x0000000500047202 */ /* 0x000fce0000000f00 */
.L_x_52:
[----:B-1----:R1:W2:Y:S02]  /*42e0*/  SYNCS.PHASECHK.TRANS64.TRYWAIT P1, [R0+URZ+0x40], R5 ;  /* 0x00004005000075a7 */ /* 0x0022a400080211ff */
[----:B--2---:R-:W-:Y:S05]  /*42f0*/  @!P1 NANOSLEEP.SYNCS 0x989680 ;  /* 0x009896800000995d */ /* 0x004fea0003900000 */
[----:B------:R-:W2:Y:S02]  /*4300*/  @!P1 SYNCS.PHASECHK.TRANS64 P1, [R0+URZ+0x40], R5 ;  /* 0x00004005000095a7 */ /* 0x000ea400080210ff */
[----:B--2---:R-:W-:Y:S05]  /*4310*/  @!P1 BRA `(.L_x_52) ;  /* 0xfffffffc00f09947 */ /* 0x004fea000383ffff */
[----:B------:R-:W-:Y:S05]  /*4320*/  BRA `(.L_x_53) ;  /* 0xffffffdc00a07947 */ /* 0x000fea000383ffff */
        .weak           $__internal_0_$__cuda_sm10x_tcgen05_guardrail_trap_col_being_dealloced_not_returned_by_alloc
        .type           $__internal_0_$__cuda_sm10x_tcgen05_guardrail_trap_col_being_dealloced_not_returned_by_alloc,@function
        .size           $__internal_0_$__cuda_sm10x_tcgen05_guardrail_trap_col_being_dealloced_not_returned_by_alloc,($__internal_1_$__cuda_sm10x_tcgen05_guardrail_trap_phase_invalid_during_alloc - $__internal_0_$__cuda_sm10x_tcgen05_guardrail_trap_col_being_dealloced_not_returned_by_alloc)
$__internal_0_$__cuda_sm10x_tcgen05_guardrail_trap_col_being_dealloced_not_returned_by_alloc:
[----:B------:R-:W-:Y:S05]  /*4330*/  BPT.TRAP 0x1 ;  /* 0x000000040000795c */ /* 0x000fea0000300000 */
[----:B------:R-:W-:-:S04]  /*4340*/  HFMA2 R3, -RZ, RZ, 0, 0 ;  /* 0x00000000ff037431 */ /* 0x000fc800000001ff */
[----:B------:R-:W-:Y:S05]  /*4350*/  RET.REL.NODEC R2 `(kernel_cutlass_kernel_cudnngemm_swigludense_gemm_persistent_swigluPersistentDenseGemmKernel_object_at__TiledMMA_ThrLayoutVMNK11110000_PermutationMNK____MMAAtom_ThrID10_ShapeMNK6425632_TVL_0) ;  /* 0xffffffbc02287950 */ /* 0x000fea0003c3ffff */
        .weak           $__internal_1_$__cuda_sm10x_tcgen05_guardrail_trap_phase_invalid_during_alloc
        .type           $__internal_1_$__cuda_sm10x_tcgen05_guardrail_trap_phase_invalid_during_alloc,@function
        .size           $__internal_1_$__cuda_sm10x_tcgen05_guardrail_trap_phase_invalid_during_alloc,($__internal_2_$__cuda_sm10x_tcgen05_guardrail_trap_unallocated_columns_being_dealloced - $__internal_1_$__cuda_sm10x_tcgen05_guardrail_trap_phase_invalid_during_alloc)
$__internal_1_$__cuda_sm10x_tcgen05_guardrail_trap_phase_invalid_during_alloc:
[----:B------:R-:W-:Y:S05]  /*4360*/  BPT.TRAP 0x1 ;  /* 0x000000040000795c */ /* 0x000fea0000300000 */
[----:B------:R-:W-:-:S04]  /*4370*/  MOV R3, 0x0 ;  /* 0x0000000000037802 */ /* 0x000fc80000000f00 */
[----:B------:R-:W-:Y:S05]  /*4380*/  RET.REL.NODEC R2 `(kernel_cutlass_kernel_cudnngemm_swigludense_gemm_persistent_swigluPersistentDenseGemmKernel_object_at__TiledMMA_ThrLayoutVMNK11110000_PermutationMNK____MMAAtom_ThrID10_ShapeMNK6425632_TVL_0) ;  /* 0xffffffbc021c7950 */ /* 0x000fea0003c3ffff */
        .weak           $__internal_2_$__cuda_sm10x_tcgen05_guardrail_trap_unallocated_columns_being_dealloced
        .type           $__internal_2_$__cuda_sm10x_tcgen05_guardrail_trap_unallocated_columns_being_dealloced,@function
        .size           $__internal_2_$__cuda_sm10x_tcgen05_guardrail_trap_unallocated_columns_being_dealloced,(.L_x_57 - $__internal_2_$__cuda_sm10x_tcgen05_guardrail_trap_unallocated_columns_being_dealloced)
$__internal_2_$__cuda_sm10x_tcgen05_guardrail_trap_unallocated_columns_being_dealloced:
[----:B------:R-:W-:Y:S05]  /*4390*/  BPT.TRAP 0x1 ;  /* 0x000000040000795c */ /* 0x000fea0000300000 */
[----:B------:R-:W-:-:S04]  /*43a0*/  HFMA2 R3, -RZ, RZ, 0, 0 ;  /* 0x00000000ff037431 */ /* 0x000fc800000001ff */
[----:B------:R-:W-:Y:S05]  /*43b0*/  RET.REL.NODEC R2 `(kernel_cutlass_kernel_cudnngemm_swigludense_gemm_persistent_swigluPersistentDenseGemmKernel_object_at__TiledMMA_ThrLayoutVMNK11110000_PermutationMNK____MMAAtom_ThrID10_ShapeMNK6425632_TVL_0) ;  /* 0xffffffbc02107950 */ /* 0x000fea0003c3ffff */
.L_x_54:
[----:B------:R-:W-:-:S00]  /*43c0*/  BRA `(.L_x_54) ;  /* 0xfffffffc00fc7947 */ /* 0x000fc0000383ffff */
[----:B------:R-:W-:-:S00]  /*43d0*/  NOP ;  /* 0x0000000000007918 */ /* 0x000fc00000000000 */
        /* <DEDUP_REMOVED lines=10> */
.L_x_57:


//--------------------- .nv.shared.kernel_cutlass_kernel_cudnngemm_swigludense_gemm_persistent_swigluPersistentDenseGemmKernel_object_at__TiledMMA_ThrLayoutVMNK11110000_PermutationMNK____MMAAtom_ThrID10_ShapeMNK6425632_TVL_0 --------------------------
	.section	.nv.shared.kernel_cutlass_kernel_cudnngemm_swigludense_gemm_persistent_swigluPersistentDenseGemmKernel_object_at__TiledMMA_ThrLayoutVMNK11110000_PermutationMNK____MMAAtom_ThrID10_ShapeMNK6425632_TVL_0,"aw",@nobits
	.sectionflags	@""
	.align	1024
	.zero		1024


//--------------------- .nv.shared.reserved.0     --------------------------
	.section	.nv.shared.reserved.0,"aw",@nobits
	.align	8
	.weak		__nv_reservedSMEM_offset_0_alias
	.size		__nv_reservedSMEM_offset_0_alias, 0, 64
	.other		__nv_reservedSMEM_offset_0_alias,@"STO_CUDA_RESERVED_SHARED STV_DEFAULT"
__nv_reservedSMEM_offset_0_alias:
	.zero		0
.nv.shared.reserved.0:
	.zero		64
	.weak		__nv_reservedSMEM_allocation_phase
	.type		__nv_reservedSMEM_allocation_phase,@object
	.size		__nv_reservedSMEM_allocation_phase,(.L_0 - __nv_reservedSMEM_allocation_phase)
__nv_reservedSMEM_allocation_phase:
	.zero		1
.L_0:
	.zero		7
	.weak		__nv_reservedSMEM_devtool_atexit_pc
	.type		__nv_reservedSMEM_devtool_atexit_pc,@object
	.size		__nv_reservedSMEM_devtool_atexit_pc,(__nv_reservedSMEM_allocation_mask - __nv_reservedSMEM_devtool_atexit_pc)
__nv_reservedSMEM_devtool_atexit_pc:
	.zero		8
	.weak		__nv_reservedSMEM_allocation_mask
	.type		__nv_reservedSMEM_allocation_mask,@object
	.size		__nv_reservedSMEM_allocation_mask,(.L_2 - __nv_reservedSMEM_allocation_mask)
__nv_reservedSMEM_allocation_mask:
	.zero		4
.L_2:


//--------------------- .nv.constant0.kernel_cutlass_kernel_cudnngemm_swigludense_gemm_persistent_swigluPersistentDenseGemmKernel_object_at__TiledMMA_ThrLayoutVMNK11110000_PermutationMNK____MMAAtom_ThrID10_ShapeMNK6425632_TVL_0 --------------------------
	.section	.nv.constant0.kernel_cutlass_kernel_cudnngemm_swigludense_gemm_persistent_swigluPersistentDenseGemmKernel_object_at__TiledMMA_ThrLayoutVMNK11110000_PermutationMNK____MMAAtom_ThrID10_ShapeMNK6425632_TVL_0,"a",@progbits
	.sectionflags	@""
	.align	4
.nv.constant0.kernel_cutlass_kernel_cudnngemm_swigludense_gemm_persistent_swigluPersistentDenseGemmKernel_object_at__TiledMMA_ThrLayoutVMNK11110000_PermutationMNK____MMAAtom_ThrID10_ShapeMNK6425632_TVL_0:
	.zero		1512


//--------------------- SYMBOLS --------------------------

	.type		.nv.reservedSmem.offset0,@object
	.size		.nv.reservedSmem.offset0,0x4
	.type		.nv.reservedSmem.cap,@object
	.size		.nv.reservedSmem.cap,0x4
